// auto-generated by cutlass_sweep.conv — config: {"arch": "sm_90", "cluster_m": 2, "cluster_n": 1, "conv_kind": "fprop", "dtype": "fp16", "ndim": 3, "tile_k": 64, "tile_m": 64, "tile_n": 128}
#include "cutlass/cutlass.h"
#include "cute/tensor.hpp"
#include "cutlass/kernel_hardware_info.hpp"
#include "cutlass/conv/convolution.h"
#include "cutlass/conv/dispatch_policy.hpp"
#include "cutlass/conv/collective/collective_builder.hpp"
#include "cutlass/conv/kernel/conv_universal.hpp"
#include "cutlass/conv/device/conv_universal_adapter.hpp"
#include "cutlass/epilogue/collective/collective_builder.hpp"

using namespace cute;
using Elem = cutlass::half_t;
using Acc  = float;
using LayoutAB = cutlass::layout::TensorNDHWC;
using LayoutC  = cutlass::layout::TensorNDHWC;
constexpr auto ConvOp = cutlass::conv::Operator::kFprop;
using TileShape    = Shape<_64, _128, Shape<_64>>;
using ClusterShape = Shape<_2, _1, _1>;

using CollectiveEpilogue = typename cutlass::epilogue::collective::CollectiveBuilder<
    cutlass::arch::Sm90, cutlass::arch::OpClassTensorOp,
    TileShape, ClusterShape,
    cutlass::epilogue::collective::EpilogueTileAuto,
    Acc, Acc,
    Elem, LayoutC, 128 / cutlass::sizeof_bits<Elem>::value,
    Elem, LayoutC, 128 / cutlass::sizeof_bits<Elem>::value,
    cutlass::epilogue::collective::EpilogueScheduleAuto
  >::CollectiveOp;

using CollectiveMainloop = typename cutlass::conv::collective::CollectiveBuilder<
    cutlass::arch::Sm90, cutlass::arch::OpClassTensorOp, ConvOp,
    Elem, LayoutAB, 128 / cutlass::sizeof_bits<Elem>::value,
    Elem, LayoutAB, 128 / cutlass::sizeof_bits<Elem>::value,
    Acc,
    TileShape, ClusterShape,
    cutlass::conv::collective::StageCountAutoCarveout<
        static_cast<int>(sizeof(typename CollectiveEpilogue::SharedStorage))>,
    cutlass::conv::collective::KernelScheduleAuto
  >::CollectiveOp;

using ProblemShape = cutlass::conv::ConvProblemShape<
    ConvOp, CollectiveMainloop::DispatchPolicy::NumSpatialDimensions>;
using ConvKernel = cutlass::conv::kernel::ConvUniversal<
    ProblemShape, CollectiveMainloop, CollectiveEpilogue>;
using Conv = cutlass::conv::device::ConvUniversalAdapter<ConvKernel>;

auto* _anchor = &cutlass::device_kernel<ConvKernel>;


// ===== COMPILED SASS (sm_90a) =====

	.target	sm_90a

	.elftype	@"ET_EXEC"


//--------------------- .note.nv.tkinfo           --------------------------
	.section	.note.nv.tkinfo,"",@"SHT_NOTE"
	.sectionflags	@"SHF_NOTE_NV_TKINFO"
	.tkinfo
        /*0018*/ 	.word	0x00000002
        /*0030*/ 	.string	""
        /*0030*/ 	.string	"ptxas"
        /*0030*/ 	.string	"Cuda compilation tools, release 13.0, V13.0.88"
        /*0030*/ 	.string	"Build cuda_13.0.r13.0/compiler.36424714_0"
        /*0030*/ 	.string	"-arch sm_90a -m 64 "



//--------------------- .note.nv.cuinfo           --------------------------
	.section	.note.nv.cuinfo,"",@"SHT_NOTE"
	.sectionflags	@"SHF_NOTE_NV_CUINFO"
        /*0018*/ 	.short	0x0002
        /*001a*/ 	.short	0x005a
        /*001c*/ 	.short	0x0082
	.zero		2


//--------------------- .nv.info                  --------------------------
	.section	.nv.info,"",@"SHT_CUDA_INFO"
	.align	4


	//----- nvinfo : EIATTR_REGCOUNT
	.align		4
        /*0000*/ 	.byte	0x04, 0x2f
        /*0002*/ 	.short	(.L_12 - .L_11)
	.align		4
.L_11:
        /*0004*/ 	.word	index@(_ZN7cutlass13device_kernelINS_4conv6kernel13ConvUniversalINS1_16ConvProblemShapeILNS1_8OperatorE0ELi3EEENS1_10collective14CollectiveConvINS1_46MainloopSm90TmaGmmaWarpSpecializedImplicitGemmILS5_0ELi9ELi3EN4cute5tupleIJNSA_1CILi2EEENSC_ILi1EEESE_EEENS1_36KernelImplicitTmaWarpSpecializedSm90ELi1EEENSB_IJNSC_ILi64EEENSC_ILi128EEENSB_IJSI_EEEEEENS_6half_tESM_NSA_8TiledMMAINSA_8MMA_AtomIJNSA_4SM904GMMA26MMA_64x128x16_F32F16F16_SSILNSQ_5MajorE0ELSS_0ELNSQ_7ScaleInE1ELST_1EEEEEENSA_6LayoutINSB_IJSE_SE_SE_EEENSB_IJNSC_ILi0EEESY_SY_EEEEENSB_IJNSA_10UnderscoreES11_S11_EEEEENS7_6detail26Sm90ImplicitGemmTileTraitsINSA_20SM90_TMA_LOAD_IM2COLENSA_14ComposedLayoutINSA_7SwizzleILi3ELi4ELi3EEENSA_18smem_ptr_flag_bitsILi16EEENSW_INSB_IJNSB_IJNSC_ILi8EEES1C_EEENSB_IJSI_SE_EEENSB_IJSE_NSC_ILi9EEEEEEEEENSB_IJNSB_IJSI_NSC_ILi512EEEEEENSB_IJSE_SY_EEENSB_IJSY_NSC_ILi4096EEEEEEEEEEEEEvEENS15_INSA_23SM90_TMA_LOAD_MULTICASTENS17_IS19_S1B_NSW_INSB_IJNSB_IJS1C_NSC_ILi16EEEEEES1E_S1G_EEENSB_IJS1J_S1K_NSB_IJSY_NSC_ILi8192EEEEEEEEEEEEEvEEEENS_8epilogue10collective6detail29Sm90TmaWarpSpecializedAdapterINS23_15DefaultEpilogueISM_NSB_IJNSB_IJllllEEESE_SY_EEES28_NS22_6thread17LinearCombinationISM_Li1EffLNS29_9ScaleType4KindE0ELNS_15FloatRoundStyleE2ESM_EENS_4gemm15EpilogueDefaultEEEEEvvEEEEvNT_6ParamsE)
        /*0008*/ 	.word	0x0000005a


	//----- nvinfo : EIATTR_FRAME_SIZE
	.align		4
.L_12:
        /*000c*/ 	.byte	0x04, 0x11
        /*000e*/ 	.short	(.L_14 - .L_13)
	.align		4
.L_13:
        /*0010*/ 	.word	index@(_ZN7cutlass13device_kernelINS_4conv6kernel13ConvUniversalINS1_16ConvProblemShapeILNS1_8OperatorE0ELi3EEENS1_10collective14CollectiveConvINS1_46MainloopSm90TmaGmmaWarpSpecializedImplicitGemmILS5_0ELi9ELi3EN4cute5tupleIJNSA_1CILi2EEENSC_ILi1EEESE_EEENS1_36KernelImplicitTmaWarpSpecializedSm90ELi1EEENSB_IJNSC_ILi64EEENSC_ILi128EEENSB_IJSI_EEEEEENS_6half_tESM_NSA_8TiledMMAINSA_8MMA_AtomIJNSA_4SM904GMMA26MMA_64x128x16_F32F16F16_SSILNSQ_5MajorE0ELSS_0ELNSQ_7ScaleInE1ELST_1EEEEEENSA_6LayoutINSB_IJSE_SE_SE_EEENSB_IJNSC_ILi0EEESY_SY_EEEEENSB_IJNSA_10UnderscoreES11_S11_EEEEENS7_6detail26Sm90ImplicitGemmTileTraitsINSA_20SM90_TMA_LOAD_IM2COLENSA_14ComposedLayoutINSA_7SwizzleILi3ELi4ELi3EEENSA_18smem_ptr_flag_bitsILi16EEENSW_INSB_IJNSB_IJNSC_ILi8EEES1C_EEENSB_IJSI_SE_EEENSB_IJSE_NSC_ILi9EEEEEEEEENSB_IJNSB_IJSI_NSC_ILi512EEEEEENSB_IJSE_SY_EEENSB_IJSY_NSC_ILi4096EEEEEEEEEEEEEvEENS15_INSA_23SM90_TMA_LOAD_MULTICASTENS17_IS19_S1B_NSW_INSB_IJNSB_IJS1C_NSC_ILi16EEEEEES1E_S1G_EEENSB_IJS1J_S1K_NSB_IJSY_NSC_ILi8192EEEEEEEEEEEEEvEEEENS_8epilogue10collective6detail29Sm90TmaWarpSpecializedAdapterINS23_15DefaultEpilogueISM_NSB_IJNSB_IJllllEEESE_SY_EEES28_NS22_6thread17LinearCombinationISM_Li1EffLNS29_9ScaleType4KindE0ELNS_15FloatRoundStyleE2ESM_EENS_4gemm15EpilogueDefaultEEEEEvvEEEEvNT_6ParamsE)
        /*0014*/ 	.word	0x00000000


	//----- nvinfo : EIATTR_MIN_STACK_SIZE
	.align		4
.L_14:
        /*0018*/ 	.byte	0x04, 0x12
        /*001a*/ 	.short	(.L_16 - .L_15)
	.align		4
.L_15:
        /*001c*/ 	.word	index@(_ZN7cutlass13device_kernelINS_4conv6kernel13ConvUniversalINS1_16ConvProblemShapeILNS1_8OperatorE0ELi3EEENS1_10collective14CollectiveConvINS1_46MainloopSm90TmaGmmaWarpSpecializedImplicitGemmILS5_0ELi9ELi3EN4cute5tupleIJNSA_1CILi2EEENSC_ILi1EEESE_EEENS1_36KernelImplicitTmaWarpSpecializedSm90ELi1EEENSB_IJNSC_ILi64EEENSC_ILi128EEENSB_IJSI_EEEEEENS_6half_tESM_NSA_8TiledMMAINSA_8MMA_AtomIJNSA_4SM904GMMA26MMA_64x128x16_F32F16F16_SSILNSQ_5MajorE0ELSS_0ELNSQ_7ScaleInE1ELST_1EEEEEENSA_6LayoutINSB_IJSE_SE_SE_EEENSB_IJNSC_ILi0EEESY_SY_EEEEENSB_IJNSA_10UnderscoreES11_S11_EEEEENS7_6detail26Sm90ImplicitGemmTileTraitsINSA_20SM90_TMA_LOAD_IM2COLENSA_14ComposedLayoutINSA_7SwizzleILi3ELi4ELi3EEENSA_18smem_ptr_flag_bitsILi16EEENSW_INSB_IJNSB_IJNSC_ILi8EEES1C_EEENSB_IJSI_SE_EEENSB_IJSE_NSC_ILi9EEEEEEEEENSB_IJNSB_IJSI_NSC_ILi512EEEEEENSB_IJSE_SY_EEENSB_IJSY_NSC_ILi4096EEEEEEEEEEEEEvEENS15_INSA_23SM90_TMA_LOAD_MULTICASTENS17_IS19_S1B_NSW_INSB_IJNSB_IJS1C_NSC_ILi16EEEEEES1E_S1G_EEENSB_IJS1J_S1K_NSB_IJSY_NSC_ILi8192EEEEEEEEEEEEEvEEEENS_8epilogue10collective6detail29Sm90TmaWarpSpecializedAdapterINS23_15DefaultEpilogueISM_NSB_IJNSB_IJllllEEESE_SY_EEES28_NS22_6thread17LinearCombinationISM_Li1EffLNS29_9ScaleType4KindE0ELNS_15FloatRoundStyleE2ESM_EENS_4gemm15EpilogueDefaultEEEEEvvEEEEvNT_6ParamsE)
        /*0020*/ 	.word	0x00000000
.L_16:


//--------------------- .nv.compat                --------------------------
	.section	.nv.compat,"",@"SHT_CUDA_COMPAT_INFO"
	.align	4
        /*0000*/ 	.byte	0x02, 0x09, 0x01, 0x00, 0x02, 0x02, 0x04, 0x00, 0x02, 0x05, 0x05, 0x00, 0x03, 0x07, 0x01, 0x01
        /*0010*/ 	.byte	0x02, 0x03, 0x01, 0x00, 0x02, 0x06, 0x01, 0x00, 0x04, 0x0b, 0x08, 0x00, 0x00, 0x00, 0x00, 0x00
        /*0020*/ 	.byte	0x00, 0x00, 0x00, 0x00


//--------------------- .nv.info._ZN7cutlass13device_kernelINS_4conv6kernel13ConvUniversalINS1_16ConvProblemShapeILNS1_8OperatorE0ELi3EEENS1_10collective14CollectiveConvINS1_46MainloopSm90TmaGmmaWarpSpecializedImplicitGemmILS5_0ELi9ELi3EN4cute5tupleIJNSA_1CILi2EEENSC_ILi1EEESE_EEENS1_36KernelImplicitTmaWarpSpecializedSm90ELi1EEENSB_IJNSC_ILi64EEENSC_ILi128EEENSB_IJSI_EEEEEENS_6half_tESM_NSA_8TiledMMAINSA_8MMA_AtomIJNSA_4SM904GMMA26MMA_64x128x16_F32F16F16_SSILNSQ_5MajorE0ELSS_0ELNSQ_7ScaleInE1ELST_1EEEEEENSA_6LayoutINSB_IJSE_SE_SE_EEENSB_IJNSC_ILi0EEESY_SY_EEEEENSB_IJNSA_10UnderscoreES11_S11_EEEEENS7_6detail26Sm90ImplicitGemmTileTraitsINSA_20SM90_TMA_LOAD_IM2COLENSA_14ComposedLayoutINSA_7SwizzleILi3ELi4ELi3EEENSA_18smem_ptr_flag_bitsILi16EEENSW_INSB_IJNSB_IJNSC_ILi8EEES1C_EEENSB_IJSI_SE_EEENSB_IJSE_NSC_ILi9EEEEEEEEENSB_IJNSB_IJSI_NSC_ILi512EEEEEENSB_IJSE_SY_EEENSB_IJSY_NSC_ILi4096EEEEEEEEEEEEEvEENS15_INSA_23SM90_TMA_LOAD_MULTICASTENS17_IS19_S1B_NSW_INSB_IJNSB_IJS1C_NSC_ILi16EEEEEES1E_S1G_EEENSB_IJS1J_S1K_NSB_IJSY_NSC_ILi8192EEEEEEEEEEEEEvEEEENS_8epilogue10collective6detail29Sm90TmaWarpSpecializedAdapterINS23_15DefaultEpilogueISM_NSB_IJNSB_IJllllEEESE_SY_EEES28_NS22_6thread17LinearCombinationISM_Li1EffLNS29_9ScaleType4KindE0ELNS_15FloatRoundStyleE2ESM_EENS_4gemm15EpilogueDefaultEEEEEvvEEEEvNT_6ParamsE --------------------------
	.section	.nv.info._ZN7cutlass13device_kernelINS_4conv6kernel13ConvUniversalINS1_16ConvProblemShapeILNS1_8OperatorE0ELi3EEENS1_10collective14CollectiveConvINS1_46MainloopSm90TmaGmmaWarpSpecializedImplicitGemmILS5_0ELi9ELi3EN4cute5tupleIJNSA_1CILi2EEENSC_ILi1EEESE_EEENS1_36KernelImplicitTmaWarpSpecializedSm90ELi1EEENSB_IJNSC_ILi64EEENSC_ILi128EEENSB_IJSI_EEEEEENS_6half_tESM_NSA_8TiledMMAINSA_8MMA_AtomIJNSA_4SM904GMMA26MMA_64x128x16_F32F16F16_SSILNSQ_5MajorE0ELSS_0ELNSQ_7ScaleInE1ELST_1EEEEEENSA_6LayoutINSB_IJSE_SE_SE_EEENSB_IJNSC_ILi0EEESY_SY_EEEEENSB_IJNSA_10UnderscoreES11_S11_EEEEENS7_6detail26Sm90ImplicitGemmTileTraitsINSA_20SM90_TMA_LOAD_IM2COLENSA_14ComposedLayoutINSA_7SwizzleILi3ELi4ELi3EEENSA_18smem_ptr_flag_bitsILi16EEENSW_INSB_IJNSB_IJNSC_ILi8EEES1C_EEENSB_IJSI_SE_EEENSB_IJSE_NSC_ILi9EEEEEEEEENSB_IJNSB_IJSI_NSC_ILi512EEEEEENSB_IJSE_SY_EEENSB_IJSY_NSC_ILi4096EEEEEEEEEEEEEvEENS15_INSA_23SM90_TMA_LOAD_MULTICASTENS17_IS19_S1B_NSW_INSB_IJNSB_IJS1C_NSC_ILi16EEEEEES1E_S1G_EEENSB_IJS1J_S1K_NSB_IJSY_NSC_ILi8192EEEEEEEEEEEEEvEEEENS_8epilogue10collective6detail29Sm90TmaWarpSpecializedAdapterINS23_15DefaultEpilogueISM_NSB_IJNSB_IJllllEEESE_SY_EEES28_NS22_6thread17LinearCombinationISM_Li1EffLNS29_9ScaleType4KindE0ELNS_15FloatRoundStyleE2ESM_EENS_4gemm15EpilogueDefaultEEEEEvvEEEEvNT_6ParamsE,"",@"SHT_CUDA_INFO"
	.sectionflags	@""
	.align	4


	//----- nvinfo : EIATTR_CUDA_API_VERSION
	.align		4
        /*0000*/ 	.byte	0x04, 0x37
        /*0002*/ 	.short	(.L_18 - .L_17)
.L_17:
        /*0004*/ 	.word	0x00000082


	//----- nvinfo : EIATTR_KPARAM_INFO
	.align		4
.L_18:
        /*0008*/ 	.byte	0x04, 0x17
        /*000a*/ 	.short	(.L_20 - .L_19)
.L_19:
        /*000c*/ 	.word	0x00000000
        /*0010*/ 	.short	0x0000
        /*0012*/ 	.short	0x0070
        /*0014*/ 	.byte	0x00, 0xf0, 0x01, 0x10


	//----- nvinfo : EIATTR_SPARSE_MMA_MASK
	.align		4
.L_20:
        /*0018*/ 	.byte	0x03, 0x50
        /*001a*/ 	.short	0x0000


	//----- nvinfo : EIATTR_MAXREG_COUNT
	.align		4
        /*001c*/ 	.byte	0x03, 0x1b
        /*001e*/ 	.short	0x00ff


	//----- nvinfo : EIATTR_NUM_BARRIERS
	.align		4
        /*0020*/ 	.byte	0x02, 0x4c
        /*0022*/ 	.byte	0x01
	.zero		1


	//----- nvinfo : EIATTR_MERCURY_ISA_VERSION
	.align		4
        /*0024*/ 	.byte	0x03, 0x5f
        /*0026*/ 	.short	0x0101


	//----- nvinfo : EIATTR_COOP_GROUP_MASK_REGIDS
	.align		4
        /*0028*/ 	.byte	0x04, 0x29
        /*002a*/ 	.short	(.L_22 - .L_21)


	//   ....[0]....
.L_21:
        /*002c*/ 	.word	0xffffffff


	//   ....[1]....
        /*0030*/ 	.word	0xffffffff


	//   ....[2]....
        /*0034*/ 	.word	0xffffffff


	//   ....[3]....
        /*0038*/ 	.word	0xffffffff


	//----- nvinfo : EIATTR_COOP_GROUP_INSTR_OFFSETS
	.align		4
.L_22:
        /*003c*/ 	.byte	0x04, 0x28
        /*003e*/ 	.short	(.L_24 - .L_23)


	//   ....[0]....
.L_23:
        /*0040*/ 	.word	0x00000070


	//   ....[1]....
        /*0044*/ 	.word	0x00000080


	//   ....[2]....
        /*0048*/ 	.word	0x00000140


	//   ....[3]....
        /*004c*/ 	.word	0x00000770


	//----- nvinfo : EIATTR_MBARRIER_INSTR_OFFSETS
	.align		4
.L_24:
        /*0050*/ 	.byte	0x04, 0x39
        /*0052*/ 	.short	(.L_26 - .L_25)


	//   ....[0]....
.L_25:
        /*0054*/ 	.word	0x00000310
        /*0058*/ 	.word	0x000000ff
        /*005c*/ 	.word	0x00036000
        /*0060*/ 	.short	0x0100
        /*0062*/ 	.byte	0x08
	.zero		1


	//   ....[1]....
        /*0064*/ 	.word	0x00000320
        /*0068*/ 	.word	0x000000ff
        /*006c*/ 	.word	0x00036048
        /*0070*/ 	.short	0x0100
        /*0072*/ 	.byte	0x08
	.zero		1


	//   ....[2]....
        /*0074*/ 	.word	0x00000330
        /*0078*/ 	.word	0x000000ff
        /*007c*/ 	.word	0x00036008
        /*0080*/ 	.short	0x0100
        /*0082*/ 	.byte	0x08
	.zero		1


	//   ....[3]....
        /*0084*/ 	.word	0x00000340
        /*0088*/ 	.word	0x000000ff
        /*008c*/ 	.word	0x00036050
        /*0090*/ 	.short	0x0100
        /*0092*/ 	.byte	0x08
	.zero		1


	//   ....[4]....
        /*0094*/ 	.word	0x00000350
        /*0098*/ 	.word	0x000000ff
        /*009c*/ 	.word	0x00036010
        /*00a0*/ 	.short	0x0100
        /*00a2*/ 	.byte	0x08
	.zero		1


	//   ....[5]....
        /*00a4*/ 	.word	0x00000360
        /*00a8*/ 	.word	0x000000ff
        /*00ac*/ 	.word	0x00036058
        /*00b0*/ 	.short	0x0100
        /*00b2*/ 	.byte	0x08
	.zero		1


	//   ....[6]....
        /*00b4*/ 	.word	0x00000370
        /*00b8*/ 	.word	0x000000ff
        /*00bc*/ 	.word	0x00036018
        /*00c0*/ 	.short	0x0100
        /*00c2*/ 	.byte	0x08
	.zero		1


	//   ....[7]....
        /*00c4*/ 	.word	0x00000380
        /*00c8*/ 	.word	0x000000ff
        /*00cc*/ 	.word	0x00036060
        /*00d0*/ 	.short	0x0100
        /*00d2*/ 	.byte	0x08
	.zero		1


	//   ....[8]....
        /*00d4*/ 	.word	0x00000390
        /*00d8*/ 	.word	0x000000ff
        /*00dc*/ 	.word	0x00036020
        /*00e0*/ 	.short	0x0100
        /*00e2*/ 	.byte	0x08
	.zero		1


	//   ....[9]....
        /*00e4*/ 	.word	0x000003a0
        /*00e8*/ 	.word	0x000000ff
        /*00ec*/ 	.word	0x00036068
        /*00f0*/ 	.short	0x0100
        /*00f2*/ 	.byte	0x08
	.zero		1


	//   ....[10]....
        /*00f4*/ 	.word	0x000003b0
        /*00f8*/ 	.word	0x000000ff
        /*00fc*/ 	.word	0x00036028
        /*0100*/ 	.short	0x0100
        /*0102*/ 	.byte	0x08
	.zero		1


	//   ....[11]....
        /*0104*/ 	.word	0x000003c0
        /*0108*/ 	.word	0x000000ff
        /*010c*/ 	.word	0x00036070
        /*0110*/ 	.short	0x0100
        /*0112*/ 	.byte	0x08
	.zero		1


	//   ....[12]....
        /*0114*/ 	.word	0x000003d0
        /*0118*/ 	.word	0x000000ff
        /*011c*/ 	.word	0x00036030
        /*0120*/ 	.short	0x0100
        /*0122*/ 	.byte	0x08
	.zero		1


	//   ....[13]....
        /*0124*/ 	.word	0x000003e0
        /*0128*/ 	.word	0x000000ff
        /*012c*/ 	.word	0x00036078
        /*0130*/ 	.short	0x0100
        /*0132*/ 	.byte	0x08
	.zero		1


	//   ....[14]....
        /*0134*/ 	.word	0x000003f0
        /*0138*/ 	.word	0x000000ff
        /*013c*/ 	.word	0x00036038
        /*0140*/ 	.short	0x0100
        /*0142*/ 	.byte	0x08
	.zero		1


	//   ....[15]....
        /*0144*/ 	.word	0x00000400
        /*0148*/ 	.word	0x000000ff
        /*014c*/ 	.word	0x00036080
        /*0150*/ 	.short	0x0100
        /*0152*/ 	.byte	0x08
	.zero		1


	//   ....[16]....
        /*0154*/ 	.word	0x00000410
        /*0158*/ 	.word	0x000000ff
        /*015c*/ 	.word	0x00036040
        /*0160*/ 	.short	0x0100
        /*0162*/ 	.byte	0x08
	.zero		1


	//   ....[17]....
        /*0164*/ 	.word	0x00000420
        /*0168*/ 	.word	0x000000ff
        /*016c*/ 	.word	0x00036088
        /*0170*/ 	.short	0x0100
        /*0172*/ 	.byte	0x08
	.zero		1


	//   ....[18]....
        /*0174*/ 	.word	0x00000de0
        /*0178*/ 	.word	0x00000008
        /*017c*/ 	.word	0x00036000
        /*0180*/ 	.short	0x010a
        /*0182*/ 	.byte	0x3f
	.zero		1


	//   ....[19]....
        /*0184*/ 	.word	0x00001180
        /*0188*/ 	.word	0x0000000b
        /*018c*/ 	.word	0x00036000
        /*0190*/ 	.short	0x010a
        /*0192*/ 	.byte	0x3f
	.zero		1


	//   ....[20]....
        /*0194*/ 	.word	0x000013a0
        /*0198*/ 	.word	0x0000000a
        /*019c*/ 	.word	0x00000000
        /*01a0*/ 	.short	0x0101
        /*01a2*/ 	.byte	0x3f
	.zero		1


	//   ....[21]....
        /*01a4*/ 	.word	0x000015e0
        /*01a8*/ 	.word	0x00000004
        /*01ac*/ 	.word	0x00000000
        /*01b0*/ 	.short	0x0101
        /*01b2*/ 	.byte	0x3f
	.zero		1


	//   ....[22]....
        /*01b4*/ 	.word	0x00006140
        /*01b8*/ 	.word	0x0000000f
        /*01bc*/ 	.word	0x00036048
        /*01c0*/ 	.short	0x010a
        /*01c2*/ 	.byte	0x3f
	.zero		1


	//   ....[23]....
        /*01c4*/ 	.word	0x00006950
        /*01c8*/ 	.word	0x00000002
        /*01cc*/ 	.word	0x00000000
        /*01d0*/ 	.short	0x010a
        /*01d2*/ 	.byte	0x3f
	.zero		1


	//   ....[24]....
        /*01d4*/ 	.word	0x00006a00
        /*01d8*/ 	.word	0x00000000
        /*01dc*/ 	.word	0x00000000
        /*01e0*/ 	.short	0x010a
        /*01e2*/ 	.byte	0x3f
	.zero		1


	//   ....[25]....
        /*01e4*/ 	.word	0x00006ab0
        /*01e8*/ 	.word	0x00000000
        /*01ec*/ 	.word	0x00000000
        /*01f0*/ 	.short	0x010a
        /*01f2*/ 	.byte	0x3f
	.zero		1


	//   ....[26]....
        /*01f4*/ 	.word	0x00006b60
        /*01f8*/ 	.word	0x00000000
        /*01fc*/ 	.word	0x00000000
        /*0200*/ 	.short	0x010a
        /*0202*/ 	.byte	0x3f
	.zero		1


	//   ....[27]....
        /*0204*/ 	.word	0x00006c10
        /*0208*/ 	.word	0x00000000
        /*020c*/ 	.word	0x00000000
        /*0210*/ 	.short	0x010a
        /*0212*/ 	.byte	0x3f
	.zero		1


	//   ....[28]....
        /*0214*/ 	.word	0x00006cc0
        /*0218*/ 	.word	0x00000000
        /*021c*/ 	.word	0x00000000
        /*0220*/ 	.short	0x010a
        /*0222*/ 	.byte	0x3f
	.zero		1


	//   ....[29]....
        /*0224*/ 	.word	0x00006d70
        /*0228*/ 	.word	0x00000000
        /*022c*/ 	.word	0x00000000
        /*0230*/ 	.short	0x010a
        /*0232*/ 	.byte	0x3f
	.zero		1


	//   ....[30]....
        /*0234*/ 	.word	0x00006e20
        /*0238*/ 	.word	0x00000000
        /*023c*/ 	.word	0x00000000
        /*0240*/ 	.short	0x010a
        /*0242*/ 	.byte	0x3f
	.zero		1


	//   ....[31]....
        /*0244*/ 	.word	0x00006ed0
        /*0248*/ 	.word	0x00000006
        /*024c*/ 	.word	0x00000000
        /*0250*/ 	.short	0x010a
        /*0252*/ 	.byte	0x3f
	.zero		1


	//----- nvinfo : EIATTR_NUM_MBARRIERS
	.align		4
.L_26:
        /*0254*/ 	.byte	0x03, 0x38
        /*0256*/ 	.short	0x0012


	//----- nvinfo : EIATTR_EXIT_INSTR_OFFSETS
	.align		4
        /*0258*/ 	.byte	0x04, 0x1c
        /*025a*/ 	.short	(.L_28 - .L_27)


	//   ....[0]....
.L_27:
        /*025c*/ 	.word	0x00000b10


	//   ....[1]....
        /*0260*/ 	.word	0x00001740


	//   ....[2]....
        /*0264*/ 	.word	0x00004880


	//   ....[3]....
        /*0268*/ 	.word	0x000048b0


	//   ....[4]....
        /*026c*/ 	.word	0x00005f20


	//   ....[5]....
        /*0270*/ 	.word	0x00005f50


	//   ....[6]....
        /*0274*/ 	.word	0x00005f70


	//   ....[7]....
        /*0278*/ 	.word	0x00006840


	//   ....[8]....
        /*027c*/ 	.word	0x00006f00


	//----- nvinfo : EIATTR_MAX_THREADS
	.align		4
.L_28:
        /*0280*/ 	.byte	0x04, 0x05
        /*0282*/ 	.short	(.L_30 - .L_29)
.L_29:
        /*0284*/ 	.word	0x00000100
        /*0288*/ 	.word	0x00000001
        /*028c*/ 	.word	0x00000001


	//----- nvinfo : EIATTR_CRS_STACK_SIZE
	.align		4
.L_30:
        /*0290*/ 	.byte	0x04, 0x1e
        /*0292*/ 	.short	(.L_32 - .L_31)
.L_31:
        /*0294*/ 	.word	0x00000000


	//----- nvinfo : EIATTR_CBANK_PARAM_SIZE
	.align		4
.L_32:
        /*0298*/ 	.byte	0x03, 0x19
        /*029a*/ 	.short	0x0470


	//----- nvinfo : EIATTR_PARAM_CBANK
	.align		4
        /*029c*/ 	.byte	0x04, 0x0a
        /*029e*/ 	.short	(.L_34 - .L_33)
	.align		4
.L_33:
        /*02a0*/ 	.word	index@(.nv.constant0._ZN7cutlass13device_kernelINS_4conv6kernel13ConvUniversalINS1_16ConvProblemShapeILNS1_8OperatorE0ELi3EEENS1_10collective14CollectiveConvINS1_46MainloopSm90TmaGmmaWarpSpecializedImplicitGemmILS5_0ELi9ELi3EN4cute5tupleIJNSA_1CILi2EEENSC_ILi1EEESE_EEENS1_36KernelImplicitTmaWarpSpecializedSm90ELi1EEENSB_IJNSC_ILi64EEENSC_ILi128EEENSB_IJSI_EEEEEENS_6half_tESM_NSA_8TiledMMAINSA_8MMA_AtomIJNSA_4SM904GMMA26MMA_64x128x16_F32F16F16_SSILNSQ_5MajorE0ELSS_0ELNSQ_7ScaleInE1ELST_1EEEEEENSA_6LayoutINSB_IJSE_SE_SE_EEENSB_IJNSC_ILi0EEESY_SY_EEEEENSB_IJNSA_10UnderscoreES11_S11_EEEEENS7_6detail26Sm90ImplicitGemmTileTraitsINSA_20SM90_TMA_LOAD_IM2COLENSA_14ComposedLayoutINSA_7SwizzleILi3ELi4ELi3EEENSA_18smem_ptr_flag_bitsILi16EEENSW_INSB_IJNSB_IJNSC_ILi8EEES1C_EEENSB_IJSI_SE_EEENSB_IJSE_NSC_ILi9EEEEEEEEENSB_IJNSB_IJSI_NSC_ILi512EEEEEENSB_IJSE_SY_EEENSB_IJSY_NSC_ILi4096EEEEEEEEEEEEEvEENS15_INSA_23SM90_TMA_LOAD_MULTICASTENS17_IS19_S1B_NSW_INSB_IJNSB_IJS1C_NSC_ILi16EEEEEES1E_S1G_EEENSB_IJS1J_S1K_NSB_IJSY_NSC_ILi8192EEEEEEEEEEEEEvEEEENS_8epilogue10collective6detail29Sm90TmaWarpSpecializedAdapterINS23_15DefaultEpilogueISM_NSB_IJNSB_IJllllEEESE_SY_EEES28_NS22_6thread17LinearCombinationISM_Li1EffLNS29_9ScaleType4KindE0ELNS_15FloatRoundStyleE2ESM_EENS_4gemm15EpilogueDefaultEEEEEvvEEEEvNT_6ParamsE)
        /*02a4*/ 	.short	0x0210
        /*02a6*/ 	.short	0x0470


	//----- nvinfo : EIATTR_SW_WAR
	.align		4
.L_34:
        /*02a8*/ 	.byte	0x04, 0x36
        /*02aa*/ 	.short	(.L_36 - .L_35)
.L_35:
        /*02ac*/ 	.word	0x00000008
.L_36:


//--------------------- .nv.callgraph             --------------------------
	.section	.nv.callgraph,"",@"SHT_CUDA_CALLGRAPH"
	.align	4
	.sectionentsize	8
	.align		4
        /*0000*/ 	.word	0x00000000
	.align		4
        /*0004*/ 	.word	0xffffffff
	.align		4
        /*0008*/ 	.word	0x00000000
	.align		4
        /*000c*/ 	.word	0xfffffffe
	.align		4
        /*0010*/ 	.word	0x00000000
	.align		4
        /*0014*/ 	.word	0xfffffffd
	.align		4
        /*0018*/ 	.word	0x00000000
	.align		4
        /*001c*/ 	.word	0xfffffffc


//--------------------- .nv.constant4             --------------------------
	.section	.nv.constant4,"a",@progbits
	.align	8
	.align		8
.nv.constant4:
        /*0000*/ 	.dword	_ZN39_INTERNAL_2004a507_4_k_cu_26aa36c6_38584cuda3std3__45__cpo5beginE
	.align		8
        /*0008*/ 	.dword	_ZN39_INTERNAL_2004a507_4_k_cu_26aa36c6_38584cuda3std3__45__cpo3endE
	.align		8
        /*0010*/ 	.dword	_ZN39_INTERNAL_2004a507_4_k_cu_26aa36c6_38584cuda3std3__45__cpo6cbeginE
	.align		8
        /*0018*/ 	.dword	_ZN39_INTERNAL_2004a507_4_k_cu_26aa36c6_38584cuda3std3__45__cpo4cendE
	.align		8
        /*0020*/ 	.dword	_ZN39_INTERNAL_2004a507_4_k_cu_26aa36c6_38584cuda3std3__441_GLOBAL__N__2004a507_4_k_cu_26aa36c6_38586ignoreE
	.align		8
        /*0028*/ 	.dword	_ZN39_INTERNAL_2004a507_4_k_cu_26aa36c6_38584cuda3std3__419piecewise_constructE
	.align		8
        /*0030*/ 	.dword	_ZN39_INTERNAL_2004a507_4_k_cu_26aa36c6_38584cuda3std3__48in_placeE
	.align		8
        /*0038*/ 	.dword	_ZN39_INTERNAL_2004a507_4_k_cu_26aa36c6_38584cuda3std6ranges3__45__cpo4swapE
	.align		8
        /*0040*/ 	.dword	_ZN39_INTERNAL_2004a507_4_k_cu_26aa36c6_38584cuda3std6ranges3__45__cpo9iter_moveE
	.align		8
        /*0048*/ 	.dword	_ZN39_INTERNAL_2004a507_4_k_cu_26aa36c6_38584cute7productE
	.align		8
        /*0050*/ 	.dword	_ZN39_INTERNAL_2004a507_4_k_cu_26aa36c6_38584cute1_E


//--------------------- .text._ZN7cutlass13device_kernelINS_4conv6kernel13ConvUniversalINS1_16ConvProblemShapeILNS1_8OperatorE0ELi3EEENS1_10collective14CollectiveConvINS1_46MainloopSm90TmaGmmaWarpSpecializedImplicitGemmILS5_0ELi9ELi3EN4cute5tupleIJNSA_1CILi2EEENSC_ILi1EEESE_EEENS1_36KernelImplicitTmaWarpSpecializedSm90ELi1EEENSB_IJNSC_ILi64EEENSC_ILi128EEENSB_IJSI_EEEEEENS_6half_tESM_NSA_8TiledMMAINSA_8MMA_AtomIJNSA_4SM904GMMA26MMA_64x128x16_F32F16F16_SSILNSQ_5MajorE0ELSS_0ELNSQ_7ScaleInE1ELST_1EEEEEENSA_6LayoutINSB_IJSE_SE_SE_EEENSB_IJNSC_ILi0EEESY_SY_EEEEENSB_IJNSA_10UnderscoreES11_S11_EEEEENS7_6detail26Sm90ImplicitGemmTileTraitsINSA_20SM90_TMA_LOAD_IM2COLENSA_14ComposedLayoutINSA_7SwizzleILi3ELi4ELi3EEENSA_18smem_ptr_flag_bitsILi16EEENSW_INSB_IJNSB_IJNSC_ILi8EEES1C_EEENSB_IJSI_SE_EEENSB_IJSE_NSC_ILi9EEEEEEEEENSB_IJNSB_IJSI_NSC_ILi512EEEEEENSB_IJSE_SY_EEENSB_IJSY_NSC_ILi4096EEEEEEEEEEEEEvEENS15_INSA_23SM90_TMA_LOAD_MULTICASTENS17_IS19_S1B_NSW_INSB_IJNSB_IJS1C_NSC_ILi16EEEEEES1E_S1G_EEENSB_IJS1J_S1K_NSB_IJSY_NSC_ILi8192EEEEEEEEEEEEEvEEEENS_8epilogue10collective6detail29Sm90TmaWarpSpecializedAdapterINS23_15DefaultEpilogueISM_NSB_IJNSB_IJllllEEESE_SY_EEES28_NS22_6thread17LinearCombinationISM_Li1EffLNS29_9ScaleType4KindE0ELNS_15FloatRoundStyleE2ESM_EENS_4gemm15EpilogueDefaultEEEEEvvEEEEvNT_6ParamsE --------------------------
	.section	.text._ZN7cutlass13device_kernelINS_4conv6kernel13ConvUniversalINS1_16ConvProblemShapeILNS1_8OperatorE0ELi3EEENS1_10collective14CollectiveConvINS1_46MainloopSm90TmaGmmaWarpSpecializedImplicitGemmILS5_0ELi9ELi3EN4cute5tupleIJNSA_1CILi2EEENSC_ILi1EEESE_EEENS1_36KernelImplicitTmaWarpSpecializedSm90ELi1EEENSB_IJNSC_ILi64EEENSC_ILi128EEENSB_IJSI_EEEEEENS_6half_tESM_NSA_8TiledMMAINSA_8MMA_AtomIJNSA_4SM904GMMA26MMA_64x128x16_F32F16F16_SSILNSQ_5MajorE0ELSS_0ELNSQ_7ScaleInE1ELST_1EEEEEENSA_6LayoutINSB_IJSE_SE_SE_EEENSB_IJNSC_ILi0EEESY_SY_EEEEENSB_IJNSA_10UnderscoreES11_S11_EEEEENS7_6detail26Sm90ImplicitGemmTileTraitsINSA_20SM90_TMA_LOAD_IM2COLENSA_14ComposedLayoutINSA_7SwizzleILi3ELi4ELi3EEENSA_18smem_ptr_flag_bitsILi16EEENSW_INSB_IJNSB_IJNSC_ILi8EEES1C_EEENSB_IJSI_SE_EEENSB_IJSE_NSC_ILi9EEEEEEEEENSB_IJNSB_IJSI_NSC_ILi512EEEEEENSB_IJSE_SY_EEENSB_IJSY_NSC_ILi4096EEEEEEEEEEEEEvEENS15_INSA_23SM90_TMA_LOAD_MULTICASTENS17_IS19_S1B_NSW_INSB_IJNSB_IJS1C_NSC_ILi16EEEEEES1E_S1G_EEENSB_IJS1J_S1K_NSB_IJSY_NSC_ILi8192EEEEEEEEEEEEEvEEEENS_8epilogue10collective6detail29Sm90TmaWarpSpecializedAdapterINS23_15DefaultEpilogueISM_NSB_IJNSB_IJllllEEESE_SY_EEES28_NS22_6thread17LinearCombinationISM_Li1EffLNS29_9ScaleType4KindE0ELNS_15FloatRoundStyleE2ESM_EENS_4gemm15EpilogueDefaultEEEEEvvEEEEvNT_6ParamsE,"ax",@progbits
	.align	128
.text._ZN7cutlass13device_kernelINS_4conv6kernel13ConvUniversalINS1_16ConvProblemShapeILNS1_8OperatorE0ELi3EEENS1_10collective14CollectiveConvINS1_46MainloopSm90TmaGmmaWarpSpecializedImplicitGemmILS5_0ELi9ELi3EN4cute5tupleIJNSA_1CILi2EEENSC_ILi1EEESE_EEENS1_36KernelImplicitTmaWarpSpecializedSm90ELi1EEENSB_IJNSC_ILi64EEENSC_ILi128EEENSB_IJSI_EEEEEENS_6half_tESM_NSA_8TiledMMAINSA_8MMA_AtomIJNSA_4SM904GMMA26MMA_64x128x16_F32F16F16_SSILNSQ_5MajorE0ELSS_0ELNSQ_7ScaleInE1ELST_1EEEEEENSA_6LayoutINSB_IJSE_SE_SE_EEENSB_IJNSC_ILi0EEESY_SY_EEEEENSB_IJNSA_10UnderscoreES11_S11_EEEEENS7_6detail26Sm90ImplicitGemmTileTraitsINSA_20SM90_TMA_LOAD_IM2COLENSA_14ComposedLayoutINSA_7SwizzleILi3ELi4ELi3EEENSA_18smem_ptr_flag_bitsILi16EEENSW_INSB_IJNSB_IJNSC_ILi8EEES1C_EEENSB_IJSI_SE_EEENSB_IJSE_NSC_ILi9EEEEEEEEENSB_IJNSB_IJSI_NSC_ILi512EEEEEENSB_IJSE_SY_EEENSB_IJSY_NSC_ILi4096EEEEEEEEEEEEEvEENS15_INSA_23SM90_TMA_LOAD_MULTICASTENS17_IS19_S1B_NSW_INSB_IJNSB_IJS1C_NSC_ILi16EEEEEES1E_S1G_EEENSB_IJS1J_S1K_NSB_IJSY_NSC_ILi8192EEEEEEEEEEEEEvEEEENS_8epilogue10collective6detail29Sm90TmaWarpSpecializedAdapterINS23_15DefaultEpilogueISM_NSB_IJNSB_IJllllEEESE_SY_EEES28_NS22_6thread17LinearCombinationISM_Li1EffLNS29_9ScaleType4KindE0ELNS_15FloatRoundStyleE2ESM_EENS_4gemm15EpilogueDefaultEEEEEvvEEEEvNT_6ParamsE:
        .type           _ZN7cutlass13device_kernelINS_4conv6kernel13ConvUniversalINS1_16ConvProblemShapeILNS1_8OperatorE0ELi3EEENS1_10collective14CollectiveConvINS1_46MainloopSm90TmaGmmaWarpSpecializedImplicitGemmILS5_0ELi9ELi3EN4cute5tupleIJNSA_1CILi2EEENSC_ILi1EEESE_EEENS1_36KernelImplicitTmaWarpSpecializedSm90ELi1EEENSB_IJNSC_ILi64EEENSC_ILi128EEENSB_IJSI_EEEEEENS_6half_tESM_NSA_8TiledMMAINSA_8MMA_AtomIJNSA_4SM904GMMA26MMA_64x128x16_F32F16F16_SSILNSQ_5MajorE0ELSS_0ELNSQ_7ScaleInE1ELST_1EEEEEENSA_6LayoutINSB_IJSE_SE_SE_EEENSB_IJNSC_ILi0EEESY_SY_EEEEENSB_IJNSA_10UnderscoreES11_S11_EEEEENS7_6detail26Sm90ImplicitGemmTileTraitsINSA_20SM90_TMA_LOAD_IM2COLENSA_14ComposedLayoutINSA_7SwizzleILi3ELi4ELi3EEENSA_18smem_ptr_flag_bitsILi16EEENSW_INSB_IJNSB_IJNSC_ILi8EEES1C_EEENSB_IJSI_SE_EEENSB_IJSE_NSC_ILi9EEEEEEEEENSB_IJNSB_IJSI_NSC_ILi512EEEEEENSB_IJSE_SY_EEENSB_IJSY_NSC_ILi4096EEEEEEEEEEEEEvEENS15_INSA_23SM90_TMA_LOAD_MULTICASTENS17_IS19_S1B_NSW_INSB_IJNSB_IJS1C_NSC_ILi16EEEEEES1E_S1G_EEENSB_IJS1J_S1K_NSB_IJSY_NSC_ILi8192EEEEEEEEEEEEEvEEEENS_8epilogue10collective6detail29Sm90TmaWarpSpecializedAdapterINS23_15DefaultEpilogueISM_NSB_IJNSB_IJllllEEESE_SY_EEES28_NS22_6thread17LinearCombinationISM_Li1EffLNS29_9ScaleType4KindE0ELNS_15FloatRoundStyleE2ESM_EENS_4gemm15EpilogueDefaultEEEEEvvEEEEvNT_6ParamsE,@function
        .size           _ZN7cutlass13device_kernelINS_4conv6kernel13ConvUniversalINS1_16ConvProblemShapeILNS1_8OperatorE0ELi3EEENS1_10collective14CollectiveConvINS1_46MainloopSm90TmaGmmaWarpSpecializedImplicitGemmILS5_0ELi9ELi3EN4cute5tupleIJNSA_1CILi2EEENSC_ILi1EEESE_EEENS1_36KernelImplicitTmaWarpSpecializedSm90ELi1EEENSB_IJNSC_ILi64EEENSC_ILi128EEENSB_IJSI_EEEEEENS_6half_tESM_NSA_8TiledMMAINSA_8MMA_AtomIJNSA_4SM904GMMA26MMA_64x128x16_F32F16F16_SSILNSQ_5MajorE0ELSS_0ELNSQ_7ScaleInE1ELST_1EEEEEENSA_6LayoutINSB_IJSE_SE_SE_EEENSB_IJNSC_ILi0EEESY_SY_EEEEENSB_IJNSA_10UnderscoreES11_S11_EEEEENS7_6detail26Sm90ImplicitGemmTileTraitsINSA_20SM90_TMA_LOAD_IM2COLENSA_14ComposedLayoutINSA_7SwizzleILi3ELi4ELi3EEENSA_18smem_ptr_flag_bitsILi16EEENSW_INSB_IJNSB_IJNSC_ILi8EEES1C_EEENSB_IJSI_SE_EEENSB_IJSE_NSC_ILi9EEEEEEEEENSB_IJNSB_IJSI_NSC_ILi512EEEEEENSB_IJSE_SY_EEENSB_IJSY_NSC_ILi4096EEEEEEEEEEEEEvEENS15_INSA_23SM90_TMA_LOAD_MULTICASTENS17_IS19_S1B_NSW_INSB_IJNSB_IJS1C_NSC_ILi16EEEEEES1E_S1G_EEENSB_IJS1J_S1K_NSB_IJSY_NSC_ILi8192EEEEEEEEEEEEEvEEEENS_8epilogue10collective6detail29Sm90TmaWarpSpecializedAdapterINS23_15DefaultEpilogueISM_NSB_IJNSB_IJllllEEESE_SY_EEES28_NS22_6thread17LinearCombinationISM_Li1EffLNS29_9ScaleType4KindE0ELNS_15FloatRoundStyleE2ESM_EENS_4gemm15EpilogueDefaultEEEEEvvEEEEvNT_6ParamsE,(.L_x_169 - _ZN7cutlass13device_kernelINS_4conv6kernel13ConvUniversalINS1_16ConvProblemShapeILNS1_8OperatorE0ELi3EEENS1_10collective14CollectiveConvINS1_46MainloopSm90TmaGmmaWarpSpecializedImplicitGemmILS5_0ELi9ELi3EN4cute5tupleIJNSA_1CILi2EEENSC_ILi1EEESE_EEENS1_36KernelImplicitTmaWarpSpecializedSm90ELi1EEENSB_IJNSC_ILi64EEENSC_ILi128EEENSB_IJSI_EEEEEENS_6half_tESM_NSA_8TiledMMAINSA_8MMA_AtomIJNSA_4SM904GMMA26MMA_64x128x16_F32F16F16_SSILNSQ_5MajorE0ELSS_0ELNSQ_7ScaleInE1ELST_1EEEEEENSA_6LayoutINSB_IJSE_SE_SE_EEENSB_IJNSC_ILi0EEESY_SY_EEEEENSB_IJNSA_10UnderscoreES11_S11_EEEEENS7_6detail26Sm90ImplicitGemmTileTraitsINSA_20SM90_TMA_LOAD_IM2COLENSA_14ComposedLayoutINSA_7SwizzleILi3ELi4ELi3EEENSA_18smem_ptr_flag_bitsILi16EEENSW_INSB_IJNSB_IJNSC_ILi8EEES1C_EEENSB_IJSI_SE_EEENSB_IJSE_NSC_ILi9EEEEEEEEENSB_IJNSB_IJSI_NSC_ILi512EEEEEENSB_IJSE_SY_EEENSB_IJSY_NSC_ILi4096EEEEEEEEEEEEEvEENS15_INSA_23SM90_TMA_LOAD_MULTICASTENS17_IS19_S1B_NSW_INSB_IJNSB_IJS1C_NSC_ILi16EEEEEES1E_S1G_EEENSB_IJS1J_S1K_NSB_IJSY_NSC_ILi8192EEEEEEEEEEEEEvEEEENS_8epilogue10collective6detail29Sm90TmaWarpSpecializedAdapterINS23_15DefaultEpilogueISM_NSB_IJNSB_IJllllEEESE_SY_EEES28_NS22_6thread17LinearCombinationISM_Li1EffLNS29_9ScaleType4KindE0ELNS_15FloatRoundStyleE2ESM_EENS_4gemm15EpilogueDefaultEEEEEvvEEEEvNT_6ParamsE)
        .other          _ZN7cutlass13device_kernelINS_4conv6kernel13ConvUniversalINS1_16ConvProblemShapeILNS1_8OperatorE0ELi3EEENS1_10collective14CollectiveConvINS1_46MainloopSm90TmaGmmaWarpSpecializedImplicitGemmILS5_0ELi9ELi3EN4cute5tupleIJNSA_1CILi2EEENSC_ILi1EEESE_EEENS1_36KernelImplicitTmaWarpSpecializedSm90ELi1EEENSB_IJNSC_ILi64EEENSC_ILi128EEENSB_IJSI_EEEEEENS_6half_tESM_NSA_8TiledMMAINSA_8MMA_AtomIJNSA_4SM904GMMA26MMA_64x128x16_F32F16F16_SSILNSQ_5MajorE0ELSS_0ELNSQ_7ScaleInE1ELST_1EEEEEENSA_6LayoutINSB_IJSE_SE_SE_EEENSB_IJNSC_ILi0EEESY_SY_EEEEENSB_IJNSA_10UnderscoreES11_S11_EEEEENS7_6detail26Sm90ImplicitGemmTileTraitsINSA_20SM90_TMA_LOAD_IM2COLENSA_14ComposedLayoutINSA_7SwizzleILi3ELi4ELi3EEENSA_18smem_ptr_flag_bitsILi16EEENSW_INSB_IJNSB_IJNSC_ILi8EEES1C_EEENSB_IJSI_SE_EEENSB_IJSE_NSC_ILi9EEEEEEEEENSB_IJNSB_IJSI_NSC_ILi512EEEEEENSB_IJSE_SY_EEENSB_IJSY_NSC_ILi4096EEEEEEEEEEEEEvEENS15_INSA_23SM90_TMA_LOAD_MULTICASTENS17_IS19_S1B_NSW_INSB_IJNSB_IJS1C_NSC_ILi16EEEEEES1E_S1G_EEENSB_IJS1J_S1K_NSB_IJSY_NSC_ILi8192EEEEEEEEEEEEEvEEEENS_8epilogue10collective6detail29Sm90TmaWarpSpecializedAdapterINS23_15DefaultEpilogueISM_NSB_IJNSB_IJllllEEESE_SY_EEES28_NS22_6thread17LinearCombinationISM_Li1EffLNS29_9ScaleType4KindE0ELNS_15FloatRoundStyleE2ESM_EENS_4gemm15EpilogueDefaultEEEEEvvEEEEvNT_6ParamsE,@"STO_CUDA_ENTRY STV_DEFAULT"
_ZN7cutlass13device_kernelINS_4conv6kernel13ConvUniversalINS1_16ConvProblemShapeILNS1_8OperatorE0ELi3EEENS1_10collective14CollectiveConvINS1_46MainloopSm90TmaGmmaWarpSpecializedImplicitGemmILS5_0ELi9ELi3EN4cute5tupleIJNSA_1CILi2EEENSC_ILi1EEESE_EEENS1_36KernelImplicitTmaWarpSpecializedSm90ELi1EEENSB_IJNSC_ILi64EEENSC_ILi128EEENSB_IJSI_EEEEEENS_6half_tESM_NSA_8TiledMMAINSA_8MMA_AtomIJNSA_4SM904GMMA26MMA_64x128x16_F32F16F16_SSILNSQ_5MajorE0ELSS_0ELNSQ_7ScaleInE1ELST_1EEEEEENSA_6LayoutINSB_IJSE_SE_SE_EEENSB_IJNSC_ILi0EEESY_SY_EEEEENSB_IJNSA_10UnderscoreES11_S11_EEEEENS7_6detail26Sm90ImplicitGemmTileTraitsINSA_20SM90_TMA_LOAD_IM2COLENSA_14ComposedLayoutINSA_7SwizzleILi3ELi4ELi3EEENSA_18smem_ptr_flag_bitsILi16EEENSW_INSB_IJNSB_IJNSC_ILi8EEES1C_EEENSB_IJSI_SE_EEENSB_IJSE_NSC_ILi9EEEEEEEEENSB_IJNSB_IJSI_NSC_ILi512EEEEEENSB_IJSE_SY_EEENSB_IJSY_NSC_ILi4096EEEEEEEEEEEEEvEENS15_INSA_23SM90_TMA_LOAD_MULTICASTENS17_IS19_S1B_NSW_INSB_IJNSB_IJS1C_NSC_ILi16EEEEEES1E_S1G_EEENSB_IJS1J_S1K_NSB_IJSY_NSC_ILi8192EEEEEEEEEEEEEvEEEENS_8epilogue10collective6detail29Sm90TmaWarpSpecializedAdapterINS23_15DefaultEpilogueISM_NSB_IJNSB_IJllllEEESE_SY_EEES28_NS22_6thread17LinearCombinationISM_Li1EffLNS29_9ScaleType4KindE0ELNS_15FloatRoundStyleE2ESM_EENS_4gemm15EpilogueDefaultEEEEEvvEEEEvNT_6ParamsE:
[----:B------:R-:W-:Y:S01]  /*0000*/  LDC R1, c[0x0][0x28] ;  /* 0x00000a00ff017b82 */ /* 0x000fe20000000800 */
[----:B------:R-:W0:Y:S01]  /*0010*/  S2R R10, SR_TID.X ;  /* 0x00000000000a7919 */ /* 0x000e220000002100 */
[----:B------:R-:W-:Y:S01]  /*0020*/  ELECT P0, URZ, PT ;  /* 0x00000000003f782f */ /* 0x000fe20003800000 */
[----:B------:R-:W-:Y:S01]  /*0030*/  BSSY B0, `(.L_x_0) ;  /* 0x0000010000007945 */ /* 0x000fe20003800000 */
[----:B------:R-:W1:Y:S01]  /*0040*/  S2R R11, SR_CTAID.X ;  /* 0x00000000000b7919 */ /* 0x000e620000002500 */
[--C-:B0-----:R-:W-:Y:S02]  /*0050*/  SHF.R.U32.HI R0, RZ, 0x5, R10.reuse ;  /* 0x00000005ff007819 */ /* 0x101fe4000001160a */
[----:B------:R-:W-:-:S03]  /*0060*/  SHF.R.U32.HI R3, RZ, 0x7, R10 ;  /* 0x00000007ff037819 */ /* 0x000fc6000001160a */
[----:B------:R-:W0:Y:S04]  /*0070*/  SHFL.IDX PT, R2, R0, RZ, 0x1f ;  /* 0x00001fff00027589 */ /* 0x000e2800000e0000 */
[----:B------:R2:W3:Y:S01]  /*0080*/  SHFL.IDX PT, R9, R3, RZ, 0x1f ;  /* 0x00001fff03097589 */ /* 0x0004e200000e0000 */
[----:B0-----:R-:W-:-:S13]  /*0090*/  ISETP.NE.OR P0, PT, R2, RZ, !P0 ;  /* 0x000000ff0200720c */ /* 0x001fda0004705670 */
[----:B-123--:R-:W-:Y:S05]  /*00a0*/  @P0 BRA `(.L_x_1) ;  /* 0x0000000000200947 */ /* 0x00efea0003800000 */
[----:B------:R-:W-:Y:S02]  /*00b0*/  ULDC.64 UR4, c[0x0][0x198] ;  /* 0x0000660000047ab9 */ /* 0x000fe40000000a00 */
[----:B------:R-:W-:Y:S02]  /*00c0*/  UIADD3 UR6, UP0, UR4, 0xf0, URZ ;  /* 0x000000f004067890 */ /* 0x000fe4000ff1e03f */
[----:B------:R-:W-:Y:S02]  /*00d0*/  UIADD3 UR4, UP1, UR4, 0x270, URZ ;  /* 0x0000027004047890 */ /* 0x000fe4000ff3e03f */
[----:B------:R-:W-:Y:S02]  /*00e0*/  UIADD3.X UR7, URZ, UR5, URZ, UP0, !UPT ;  /* 0x000000053f077290 */ /* 0x000fe400087fe43f */
[----:B------:R-:W-:-:S07]  /*00f0*/  UIADD3.X UR5, URZ, UR5, URZ, UP1, !UPT ;  /* 0x000000053f057290 */ /* 0x000fce0008ffe43f */
[----:B------:R0:W-:Y:S02]  /*0100*/  UTMACCTL.PF [UR6] ;  /* 0x00000000060079b9 */ /* 0x0001e40008040000 */
[----:B------:R0:W-:Y:S02]  /*0110*/  UTMACCTL.PF [UR4] ;  /* 0x00000000040079b9 */ /* 0x0001e40008040000 */
[----:B0-----:R-:W-:Y:S01]  /*0120*/  NOP ;  /* 0x0000000000007918 */ /* 0x001fe20000000000 */
.L_x_1:
[----:B------:R-:W-:Y:S05]  /*0130*/  BSYNC B0 ;  /* 0x0000000000007941 */ /* 0x000fea0003800000 */
.L_x_0:
[----:B------:R-:W0:Y:S01]  /*0140*/  SHFL.IDX PT, R0, R0, RZ, 0x1f ;  /* 0x00001fff00007589 */ /* 0x000e2200000e0000 */
[----:B------:R-:W-:Y:S02]  /*0150*/  SHF.R.S32.HI R3, RZ, 0x1f, R10 ;  /* 0x0000001fff037819 */ /* 0x000fe4000001140a */
[----:B------:R-:W-:Y:S01]  /*0160*/  I2FP.F32.U32 R6, R11 ;  /* 0x0000000b00067245 */ /* 0x000fe20000201000 */
[----:B------:R-:W1:Y:S01]  /*0170*/  S2R R13, SR_CTAID.Y ;  /* 0x00000000000d7919 */ /* 0x000e620000002600 */
[----:B------:R-:W-:-:S04]  /*0180*/  LEA.HI R3, R3, R10, RZ, 0x7 ;  /* 0x0000000a03037211 */ /* 0x000fc800078f38ff */
[----:B------:R-:W-:-:S05]  /*0190*/  LOP3.LUT R3, R3, 0xffffff80, RZ, 0xc0, !PT ;  /* 0xffffff8003037812 */ /* 0x000fca00078ec0ff */
[----:B------:R-:W-:-:S05]  /*01a0*/  IMAD.IADD R12, R10, 0x1, -R3 ;  /* 0x000000010a0c7824 */ /* 0x000fca00078e0a03 */
[----:B------:R-:W-:-:S04]  /*01b0*/  SHF.R.S32.HI R3, RZ, 0x1f, R12 ;  /* 0x0000001fff037819 */ /* 0x000fc8000001140c */
[----:B------:R-:W-:Y:S02]  /*01c0*/  LEA.HI R3, R3, R12, RZ, 0x3 ;  /* 0x0000000c03037211 */ /* 0x000fe400078f18ff */
[----:B0-----:R-:W-:Y:S02]  /*01d0*/  ISETP.NE.AND P0, PT, R0, RZ, PT ;  /* 0x000000ff0000720c */ /* 0x001fe40003f05270 */
[--C-:B------:R-:W-:Y:S02]  /*01e0*/  SHF.R.S32.HI R4, RZ, 0x3, R3.reuse ;  /* 0x00000003ff047819 */ /* 0x100fe40000011403 */
[----:B------:R-:W-:Y:S02]  /*01f0*/  SHF.R.S32.HI R3, RZ, 0x1f, R3 ;  /* 0x0000001fff037819 */ /* 0x000fe40000011403 */
[----:B------:R-:W-:-:S07]  /*0200*/  SHF.R.S32.HI R5, RZ, 0x1f, R0 ;  /* 0x0000001fff057819 */ /* 0x000fce0000011400 */
[----:B-1----:R-:W-:Y:S05]  /*0210*/  @P0 BRA `(.L_x_2) ;  /* 0x00000000008c0947 */ /* 0x002fea0003800000 */
[----:B------:R-:W-:Y:S01]  /*0220*/  ELECT P0, URZ, PT ;  /* 0x00000000003f782f */ /* 0x000fe20003800000 */
[----:B------:R-:W-:-:S12]  /*0230*/  BSSY B0, `(.L_x_2) ;  /* 0x0000021000007945 */ /* 0x000fd80003800000 */
[----:B------:R-:W-:Y:S05]  /*0240*/  @!P0 BRA `(.L_x_3) ;  /* 0x00000000007c8947 */ /* 0x000fea0003800000 */
[----:B------:R-:W0:Y:S01]  /*0250*/  S2UR UR8, SR_CgaCtaId ;  /* 0x00000000000879c3 */ /* 0x000e220000008800 */
[----:B------:R-:W-:Y:S01]  /*0260*/  UMOV UR4, 0x400 ;  /* 0x0000040000047882 */ /* 0x000fe20000000000 */
[----:B------:R-:W-:Y:S01]  /*0270*/  UMOV UR5, 0x1 ;  /* 0x0000000100057882 */ /* 0x000fe20000000000 */
[----:B------:R-:W-:Y:S02]  /*0280*/  UMOV UR6, 0x2 ;  /* 0x0000000200067882 */ /* 0x000fe40000000000 */
[----:B------:R-:W-:-:S04]  /*0290*/  UIADD3 UR6, -UR6, 0x100000, URZ ;  /* 0x0010000006067890 */ /* 0x000fc8000fffe13f */
[----:B------:R-:W-:Y:S02]  /*02a0*/  USHF.L.U32 UR7, UR6, 0xb, URZ ;  /* 0x0000000b06077899 */ /* 0x000fe4000800063f */
[----:B------:R-:W-:Y:S02]  /*02b0*/  USHF.L.U32 UR6, UR6, 0x1, URZ ;  /* 0x0000000106067899 */ /* 0x000fe4000800063f */
[----:B0-----:R-:W-:Y:S02]  /*02c0*/  ULEA UR8, UR8, UR4, 0x18 ;  /* 0x0000000408087291 */ /* 0x001fe4000f8ec03f */
[----:B------:R-:W-:-:S04]  /*02d0*/  UIADD3 UR4, -UR5, 0x100000, URZ ;  /* 0x0010000005047890 */ /* 0x000fc8000fffe13f */
[----:B------:R-:W-:Y:S02]  /*02e0*/  USHF.L.U32 UR5, UR4, 0xb, URZ ;  /* 0x0000000b04057899 */ /* 0x000fe4000800063f */
[----:B------:R-:W-:Y:S01]  /*02f0*/  USHF.L.U32 UR4, UR4, 0x1, URZ ;  /* 0x0000000104047899 */ /* 0x000fe2000800063f */
[----:B------:R-:W0:Y:S11]  /*0300*/  FENCE.VIEW.ASYNC.S ;  /* 0x00000000000073c6 */ /* 0x000e360000000000 */
[----:B0-----:R0:W1:Y:S01]  /*0310*/  SYNCS.EXCH.64 URZ, [UR8+0x36000], UR4 ;  /* 0x03600004083f75b2 */ /* 0x0010620008000100 */
[----:B------:R0:W2:Y:S01]  /*0320*/  SYNCS.EXCH.64 URZ, [UR8+0x36048], UR6 ;  /* 0x03604806083f75b2 */ /* 0x0000a20008000100 */
[----:B------:R0:W3:Y:S01]  /*0330*/  SYNCS.EXCH.64 URZ, [UR8+0x36008], UR4 ;  /* 0x03600804083f75b2 */ /* 0x0000e20008000100 */
[----:B------:R0:W4:Y:S01]  /*0340*/  SYNCS.EXCH.64 URZ, [UR8+0x36050], UR6 ;  /* 0x03605006083f75b2 */ /* 0x0001220008000100 */
[----:B------:R0:W0:Y:S01]  /*0350*/  SYNCS.EXCH.64 URZ, [UR8+0x36010], UR4 ;  /* 0x03601004083f75b2 */ /* 0x0000220008000100 */
        /* <DEDUP_REMOVED lines=13> */
[----:B------:R-:W-:Y:S01]  /*0430*/  NOP ;  /* 0x0000000000007918 */ /* 0x000fe20000000000 */
.L_x_3:
[----:B0-----:R-:W-:Y:S05]  /*0440*/  BSYNC B0 ;  /* 0x0000000000007941 */ /* 0x001fea0003800000 */
.L_x_2:
[----:B------:R-:W-:Y:S01]  /*0450*/  ULDC UR4, c[0x0][0x150] ;  /* 0x0000540000047ab9 */ /* 0x000fe20000000800 */
[----:B------:R-:W-:Y:S01]  /*0460*/  LEA.HI R3, R3, R4, RZ, 0x2 ;  /* 0x0000000403037211 */ /* 0x000fe200078f10ff */
[----:B------:R-:W-:Y:S01]  /*0470*/  FMUL R6, R6, UR4 ;  /* 0x0000000406067c20 */ /* 0x000fe20008400000 */
[----:B------:R-:W-:Y:S01]  /*0480*/  LEA.HI R5, R5, R0, RZ, 0x2 ;  /* 0x0000000005057211 */ /* 0x000fe200078f10ff */
[----:B------:R-:W-:Y:S01]  /*0490*/  ULDC UR4, c[0x0][0x154] ;  /* 0x0000550000047ab9 */ /* 0x000fe20000000800 */
[----:B------:R-:W-:Y:S01]  /*04a0*/  LOP3.LUT R3, R3, 0xfffffffc, RZ, 0xc0, !PT ;  /* 0xfffffffc03037812 */ /* 0x000fe200078ec0ff */
[----:B------:R-:W0:Y:S01]  /*04b0*/  LDC R14, c[0x0][0x140] ;  /* 0x00005000ff0e7b82 */ /* 0x000e220000000800 */
[----:B------:R-:W-:Y:S01]  /*04c0*/  LOP3.LUT R5, R5, 0x3ffffffc, RZ, 0xc0, !PT ;  /* 0x3ffffffc05057812 */ /* 0x000fe200078ec0ff */
[----:B------:R-:W5:Y:S01]  /*04d0*/  F2I.U32.TRUNC.NTZ R6, R6 ;  /* 0x0000000600067305 */ /* 0x000f62000020f000 */
[----:B------:R-:W-:Y:S01]  /*04e0*/  LOP3.LUT P0, RZ, R12, 0x7, RZ, 0xc0, !PT ;  /* 0x000000070cff7812 */ /* 0x000fe2000780c0ff */
[----:B------:R-:W-:Y:S01]  /*04f0*/  IMAD.IADD R3, R4, 0x1, -R3 ;  /* 0x0000000104037824 */ /* 0x000fe200078e0a03 */
[----:B------:R-:W-:Y:S01]  /*0500*/  ISETP.NE.AND P3, PT, R9, 0x1, PT ;  /* 0x000000010900780c */ /* 0x000fe20003f65270 */
[----:B------:R-:W-:Y:S01]  /*0510*/  IMAD.IADD R0, R0, 0x1, -R5 ;  /* 0x0000000100007824 */ /* 0x000fe200078e0a05 */
[----:B------:R-:W-:Y:S01]  /*0520*/  I2FP.F32.U32 R5, R13 ;  /* 0x0000000d00057245 */ /* 0x000fe20000201000 */
[----:B------:R-:W-:Y:S01]  /*0530*/  NOP ;  /* 0x0000000000007918 */ /* 0x000fe20000000000 */
[----:B------:R-:W-:Y:S01]  /*0540*/  NOP ;  /* 0x0000000000007918 */ /* 0x000fe20000000000 */
[----:B------:R-:W-:-:S02]  /*0550*/  IMAD R4, R0, 0x4, R3 ;  /* 0x0000000400047824 */ /* 0x000fc400078e0203 */
[----:B------:R-:W-:Y:S01]  /*0560*/  FMUL R7, R5, UR4 ;  /* 0x0000000405077c20 */ /* 0x000fe20008400000 */
[----:B------:R-:W-:Y:S01]  /*0570*/  ULDC UR4, c[0x0][0x144] ;  /* 0x0000510000047ab9 */ /* 0x000fe20000000800 */
[C---:B------:R-:W-:Y:S01]  /*0580*/  IMAD.SHL.U32 R5, R4.reuse, 0x4, RZ ;  /* 0x0000000404057824 */ /* 0x040fe200078e00ff */
[----:B------:R-:W-:Y:S01]  /*0590*/  LEA.HI R0, R4, R4, RZ, 0x1 ;  /* 0x0000000404007211 */ /* 0x000fe200078f08ff */
[----:B-----5:R-:W-:Y:S02]  /*05a0*/  IMAD.MOV R8, RZ, RZ, -R6 ;  /* 0x000000ffff087224 */ /* 0x020fe400078e0a06 */
[----:B------:R-:W5:Y:S01]  /*05b0*/  F2I.U32.TRUNC.NTZ R7, R7 ;  /* 0x0000000700077305 */ /* 0x000f62000020f000 */
[----:B------:R-:W-:Y:S01]  /*05c0*/  LOP3.LUT R3, R0, 0xfffffffe, RZ, 0xc0, !PT ;  /* 0xfffffffe00037812 */ /* 0x000fe200078ec0ff */
[----:B------:R-:W-:Y:S01]  /*05d0*/  IMAD R0, R8, UR4, R11 ;  /* 0x0000000408007c24 */ /* 0x000fe2000f8e020b */
[----:B------:R-:W-:-:S03]  /*05e0*/  ULDC UR4, c[0x0][0x148] ;  /* 0x0000520000047ab9 */ /* 0x000fc60000000800 */
[----:B------:R-:W-:Y:S01]  /*05f0*/  IMAD.IADD R3, R4, 0x1, -R3 ;  /* 0x0000000104037824 */ /* 0x000fe200078e0a03 */
[----:B0-----:R-:W-:-:S04]  /*0600*/  ISETP.EQ.U32.AND P1, PT, R14, 0x1, PT ;  /* 0x000000010e00780c */ /* 0x001fc80003f22070 */
[----:B------:R-:W-:Y:S02]  /*0610*/  ISETP.NE.AND P4, PT, R3, R0, PT ;  /* 0x000000000300720c */ /* 0x000fe40003f85270 */
[----:B------:R-:W-:-:S04]  /*0620*/  SHF.R.S32.HI R3, RZ, 0x1f, R2 ;  /* 0x0000001fff037819 */ /* 0x000fc80000011402 */
[----:B------:R-:W-:Y:S02]  /*0630*/  LEA.HI R0, R3, R2, RZ, 0x2 ;  /* 0x0000000203007211 */ /* 0x000fe400078f10ff */
[----:B------:R-:W-:Y:S01]  /*0640*/  LOP3.LUT R3, R4, 0xc, R5, 0x78, !PT ;  /* 0x0000000c04037812 */ /* 0x000fe200078e7805 */
[----:B-----5:R-:W-:Y:S01]  /*0650*/  IMAD.MOV R4, RZ, RZ, -R7 ;  /* 0x000000ffff047224 */ /* 0x020fe200078e0a07 */
[----:B------:R-:W-:Y:S02]  /*0660*/  LOP3.LUT R5, R0, 0xfffffffc, RZ, 0xc0, !PT ;  /* 0xfffffffc00057812 */ /* 0x000fe400078ec0ff */
[C---:B------:R-:W-:Y:S01]  /*0670*/  ISETP.LT.U32.AND P0, PT, R3.reuse, 0x2, !P0 ;  /* 0x000000020300780c */ /* 0x040fe20004701070 */
[----:B------:R-:W-:Y:S01]  /*0680*/  IMAD R7, R4, UR4, R13 ;  /* 0x0000000404077c24 */ /* 0x000fe2000f8e020d */
[----:B------:R-:W-:Y:S01]  /*0690*/  @P4 LEA.HI R0, R3, R3, RZ, 0x1 ;  /* 0x0000000303004211 */ /* 0x000fe200078f08ff */
[----:B------:R-:W-:Y:S02]  /*06a0*/  IMAD.IADD R8, R2, 0x1, -R5 ;  /* 0x0000000102087824 */ /* 0x000fe400078e0a05 */
[----:B------:R-:W-:Y:S01]  /*06b0*/  IMAD.MOV.U32 R5, RZ, RZ, 0x1 ;  /* 0x00000001ff057424 */ /* 0x000fe200078e00ff */
[----:B------:R-:W-:-:S02]  /*06c0*/  @P4 SHF.R.S32.HI R0, RZ, 0x1, R0 ;  /* 0x00000001ff004819 */ /* 0x000fc40000011400 */
[----:B------:R-:W-:Y:S02]  /*06d0*/  LOP3.LUT P2, RZ, R9, R8, RZ, 0xfc, !PT ;  /* 0x0000000809ff7212 */ /* 0x000fe4000784fcff */
[----:B------:R-:W-:Y:S02]  /*06e0*/  @P4 ISETP.NE.AND P5, PT, R0, R7, PT ;  /* 0x000000070000420c */ /* 0x000fe40003fa5270 */
[----:B------:R-:W-:Y:S02]  /*06f0*/  SEL R4, RZ, 0x1, P2 ;  /* 0x00000001ff047807 */ /* 0x000fe40001000000 */
[----:B------:R-:W-:Y:S02]  /*0700*/  SEL R0, RZ, 0x1, !P0 ;  /* 0x00000001ff007807 */ /* 0x000fe40004000000 */
[----:B------:R-:W-:Y:S02]  /*0710*/  @P4 SEL R5, RZ, 0x1, P5 ;  /* 0x00000001ff054807 */ /* 0x000fe40002800000 */
[----:B------:R-:W-:-:S02]  /*0720*/  SEL R4, R4, 0x2, P3 ;  /* 0x0000000204047807 */ /* 0x000fc40001800000 */
[----:B------:R-:W-:Y:S01]  /*0730*/  LOP3.LUT R5, R5, R0, RZ, 0xc0, !PT ;  /* 0x0000000005057212 */ /* 0x000fe200078ec0ff */
[----:B------:R-:W-:Y:S06]  /*0740*/  @!P1 BRA `(.L_x_4) ;  /* 0x0000000000089947 */ /* 0x000fec0003800000 */
[----:B-1234-:R-:W-:Y:S01]  /*0750*/  UCGABAR_ARV ;  /* 0x00000000000079c7 */ /* 0x01efe20008000000 */
[----:B------:R-:W-:Y:S05]  /*0760*/  BRA `(.L_x_5) ;  /* 0x0000000000047947 */ /* 0x000fea0003800000 */
.L_x_4:
[----:B-1234-:R-:W-:Y:S01]  /*0770*/  NOP ;  /* 0x0000000000007918 */ /* 0x01efe20000000000 */
.L_x_5:
[----:B------:R-:W-:Y:S01]  /*0780*/  ULDC.64 UR4, c[0x0][0x618] ;  /* 0x0001860000047ab9 */ /* 0x000fe20000000a00 */
[----:B------:R-:W-:Y:S01]  /*0790*/  ULDC.64 UR12, c[0x0][0x208] ;  /* 0x00008200000c7ab9 */ /* 0x000fe20000000a00 */
[----:B------:R-:W-:-:S04]  /*07a0*/  ISETP.NE.U32.AND P0, PT, RZ, UR4, PT ;  /* 0x00000004ff007c0c */ /* 0x000fc8000bf05070 */
[----:B------:R-:W-:-:S13]  /*07b0*/  ISETP.NE.AND.EX P0, PT, RZ, UR5, PT, P0 ;  /* 0x00000005ff007c0c */ /* 0x000fda000bf05300 */
[----:B------:R-:W-:Y:S05]  /*07c0*/  @!P0 BRA `(.L_x_6) ;  /* 0x00000000001c8947 */ /* 0x000fea0003800000 */
[----:B------:R-:W0:Y:S02]  /*07d0*/  LDC.64 R6, c[0x0][0x618] ;  /* 0x00018600ff067b82 */ /* 0x000e240000000a00 */
[----:B0-----:R-:W2:Y:S02]  /*07e0*/  LDG.E.64 R6, desc[UR12][R6.64] ;  /* 0x0000000c06067981 */ /* 0x001ea4000c1e1b00 */
[----:B--2---:R-:W-:-:S04]  /*07f0*/  ISETP.NE.U32.AND P0, PT, R6, RZ, PT ;  /* 0x000000ff0600720c */ /* 0x004fc80003f05070 */
[----:B------:R-:W-:-:S13]  /*0800*/  ISETP.NE.AND.EX P0, PT, R7, RZ, PT, P0 ;  /* 0x000000ff0700720c */ /* 0x000fda0003f05300 */
[----:B------:R-:W-:Y:S05]  /*0810*/  @!P0 BRA `(.L_x_6) ;  /* 0x0000000000088947 */ /* 0x000fea0003800000 */
[----:B------:R0:W5:Y:S01]  /*0820*/  LD.E R0, desc[UR12][R6.64] ;  /* 0x0000000c06007980 */ /* 0x000162000c101900 */
[----:B------:R-:W-:Y:S05]  /*0830*/  BRA `(.L_x_7) ;  /* 0x0000000000207947 */ /* 0x000fea0003800000 */
.L_x_6:
[----:B------:R-:W-:Y:S02]  /*0840*/  ULDC.64 UR4, c[0x0][0x608] ;  /* 0x0001820000047ab9 */ /* 0x000fe40000000a00 */
[----:B------:R-:W-:-:S04]  /*0850*/  ISETP.NE.U32.AND P0, PT, RZ, UR4, PT ;  /* 0x00000004ff007c0c */ /* 0x000fc8000bf05070 */
[----:B------:R-:W-:-:S13]  /*0860*/  ISETP.NE.AND.EX P0, PT, RZ, UR5, PT, P0 ;  /* 0x00000005ff007c0c */ /* 0x000fda000bf05300 */
[----:B------:R-:W-:Y:S05]  /*0870*/  @!P0 BRA `(.L_x_8) ;  /* 0x00000000000c8947 */ /* 0x000fea0003800000 */
[----:B------:R-:W0:Y:S02]  /*0880*/  LDC.64 R6, c[0x0][0x608] ;  /* 0x00018200ff067b82 */ /* 0x000e240000000a00 */
[----:B0-----:R1:W5:Y:S01]  /*0890*/  LDG.E R0, desc[UR12][R6.64] ;  /* 0x0000000c06007981 */ /* 0x001362000c1e1900 */
[----:B------:R-:W-:Y:S05]  /*08a0*/  BRA `(.L_x_7) ;  /* 0x0000000000047947 */ /* 0x000fea0003800000 */
.L_x_8:
[----:B------:R-:W2:Y:S02]  /*08b0*/  LDC R0, c[0x0][0x600] ;  /* 0x00018000ff007b82 */ /* 0x000ea40000000800 */
.L_x_7:
[----:B------:R-:W-:Y:S02]  /*08c0*/  ULDC.64 UR4, c[0x0][0x620] ;  /* 0x0001880000047ab9 */ /* 0x000fe40000000a00 */
[----:B------:R-:W-:-:S04]  /*08d0*/  ISETP.NE.U32.AND P0, PT, RZ, UR4, PT ;  /* 0x00000004ff007c0c */ /* 0x000fc8000bf05070 */
[----:B------:R-:W-:-:S13]  /*08e0*/  ISETP.NE.AND.EX P0, PT, RZ, UR5, PT, P0 ;  /* 0x00000005ff007c0c */ /* 0x000fda000bf05300 */
[----:B------:R-:W-:Y:S05]  /*08f0*/  @!P0 BRA `(.L_x_9) ;  /* 0x00000000001c8947 */ /* 0x000fea0003800000 */
[----:B01----:R-:W0:Y:S02]  /*0900*/  LDC.64 R6, c[0x0][0x620] ;  /* 0x00018800ff067b82 */ /* 0x003e240000000a00 */
[----:B0-----:R-:W3:Y:S02]  /*0910*/  LDG.E.64 R6, desc[UR12][R6.64] ;  /* 0x0000000c06067981 */ /* 0x001ee4000c1e1b00 */
[----:B---3--:R-:W-:-:S04]  /*0920*/  ISETP.NE.U32.AND P0, PT, R6, RZ, PT ;  /* 0x000000ff0600720c */ /* 0x008fc80003f05070 */
[----:B------:R-:W-:-:S13]  /*0930*/  ISETP.NE.AND.EX P0, PT, R7, RZ, PT, P0 ;  /* 0x000000ff0700720c */ /* 0x000fda0003f05300 */
[----:B------:R-:W-:Y:S05]  /*0940*/  @!P0 BRA `(.L_x_9) ;  /* 0x0000000000088947 */ /* 0x000fea0003800000 */
[----:B------:R0:W5:Y:S01]  /*0950*/  LD.E R2, desc[UR12][R6.64] ;  /* 0x0000000c06027980 */ /* 0x000162000c101900 */
[----:B------:R-:W-:Y:S05]  /*0960*/  BRA `(.L_x_10) ;  /* 0x0000000000207947 */ /* 0x000fea0003800000 */
.L_x_9:
[----:B------:R-:W-:Y:S02]  /*0970*/  ULDC.64 UR4, c[0x0][0x610] ;  /* 0x0001840000047ab9 */ /* 0x000fe40000000a00 */
[----:B------:R-:W-:-:S04]  /*0980*/  ISETP.NE.U32.AND P0, PT, RZ, UR4, PT ;  /* 0x00000004ff007c0c */ /* 0x000fc8000bf05070 */
[----:B------:R-:W-:-:S13]  /*0990*/  ISETP.NE.AND.EX P0, PT, RZ, UR5, PT, P0 ;  /* 0x00000005ff007c0c */ /* 0x000fda000bf05300 */
[----:B------:R-:W-:Y:S05]  /*09a0*/  @!P0 BRA `(.L_x_11) ;  /* 0x00000000000c8947 */ /* 0x000fea0003800000 */
[----:B01----:R-:W0:Y:S02]  /*09b0*/  LDC.64 R6, c[0x0][0x610] ;  /* 0x00018400ff067b82 */ /* 0x003e240000000a00 */
[----:B0-----:R1:W5:Y:S01]  /*09c0*/  LDG.E R2, desc[UR12][R6.64] ;  /* 0x0000000c06027981 */ /* 0x001362000c1e1900 */
[----:B------:R-:W-:Y:S05]  /*09d0*/  BRA `(.L_x_10) ;  /* 0x0000000000047947 */ /* 0x000fea0003800000 */
.L_x_11:
[----:B------:R-:W3:Y:S02]  /*09e0*/  LDC R2, c[0x0][0x604] ;  /* 0x00018100ff027b82 */ /* 0x000ee40000000800 */
.L_x_10:
[----:B01----:R-:W0:Y:S01]  /*09f0*/  LDC R6, c[0x0][0x3e8] ;  /* 0x0000fa00ff067b82 */ /* 0x003e220000000800 */
[----:B------:R-:W-:Y:S01]  /*0a00*/  ULDC UR4, c[0x0][0x3dc] ;  /* 0x0000f70000047ab9 */ /* 0x000fe20000000800 */
[----:B------:R-:W-:Y:S01]  /*0a10*/  ULDC.64 UR6, c[0x0][0x3e0] ;  /* 0x0000f80000067ab9 */ /* 0x000fe20000000a00 */
[----:B------:R-:W-:Y:S02]  /*0a20*/  UIADD3 UR4, UR4, 0x3f, URZ ;  /* 0x0000003f04047890 */ /* 0x000fe4000fffe03f */
[----:B------:R-:W-:Y:S02]  /*0a30*/  UIMAD UR6, UR7, UR6, URZ ;  /* 0x00000006070672a4 */ /* 0x000fe4000f8e023f */
[----:B------:R-:W-:-:S04]  /*0a40*/  USHF.R.S32.HI UR5, URZ, 0x1f, UR4 ;  /* 0x0000001f3f057899 */ /* 0x000fc80008011404 */
[----:B------:R-:W-:-:S04]  /*0a50*/  ULEA.HI UR5, UR5, UR4, URZ, 0x6 ;  /* 0x0000000405057291 */ /* 0x000fc8000f8f303f */
[----:B------:R-:W-:Y:S01]  /*0a60*/  USHF.R.S32.HI UR15, URZ, 0x6, UR5 ;  /* 0x000000063f0f7899 */ /* 0x000fe20008011405 */
[----:B0-----:R-:W-:-:S05]  /*0a70*/  IMAD R6, R6, UR6, RZ ;  /* 0x0000000606067c24 */ /* 0x001fca000f8e02ff */
[----:B------:R-:W-:Y:S01]  /*0a80*/  IMAD R6, R6, UR15, RZ ;  /* 0x0000000f06067c24 */ /* 0x000fe2000f8e02ff */
[----:B------:R-:W-:Y:S06]  /*0a90*/  @!P1 BRA `(.L_x_12) ;  /* 0x00000000000c9947 */ /* 0x000fec0003800000 */
[----:B------:R-:W-:Y:S01]  /*0aa0*/  UCGABAR_WAIT ;  /* 0x0000000000007dc7 */ /* 0x000fe20008000000 */
[----:B------:R-:W-:Y:S01]  /*0ab0*/  CCTL.IVALL ;  /* 0x00000000ff00798f */ /* 0x000fe20002000000 */
[----:B------:R-:W-:Y:S05]  /*0ac0*/  BRA `(.L_x_13) ;  /* 0x0000000000047947 */ /* 0x000fea0003800000 */
.L_x_12:
[----:B------:R-:W-:Y:S06]  /*0ad0*/  BAR.SYNC.DEFER_BLOCKING 0x0 ;  /* 0x0000000000007b1d */ /* 0x000fec0000010000 */
.L_x_13:
[----:B------:R-:W-:-:S13]  /*0ae0*/  ISETP.NE.AND P0, PT, R9, RZ, PT ;  /* 0x000000ff0900720c */ /* 0x000fda0003f05270 */
[----:B------:R-:W-:Y:S05]  /*0af0*/  @!P0 BRA `(.L_x_14) ;  /* 0x0000005400188947 */ /* 0x000fea0003800000 */
[----:B------:R-:W-:-:S13]  /*0b00*/  ISETP.NE.AND P0, PT, R9, 0x1, PT ;  /* 0x000000010900780c */ /* 0x000fda0003f05270 */
[----:B------:R-:W-:Y:S05]  /*0b10*/  @P0 EXIT ;  /* 0x000000000000094d */ /* 0x000fea0003800000 */
[----:B------:R-:W-:Y:S01]  /*0b20*/  ISETP.GE.AND P0, PT, R6, 0x1, PT ;  /* 0x000000010600780c */ /* 0x000fe20003f06270 */
[----:B------:R-:W-:Y:S01]  /*0b30*/  UMOV UR4, URZ ;  /* 0x0000003f00047c82 */ /* 0x000fe20008000000 */
[----:B------:R-:W-:Y:S02]  /*0b40*/  CS2R R86, SRZ ;  /* 0x0000000000567805 */ /* 0x000fe4000001ff00 */
[----:B------:R-:W-:Y:S02]  /*0b50*/  CS2R R24, SRZ ;  /* 0x0000000000187805 */ /* 0x000fe4000001ff00 */
[----:B------:R-:W-:Y:S02]  /*0b60*/  CS2R R26, SRZ ;  /* 0x00000000001a7805 */ /* 0x000fe4000001ff00 */
[----:B------:R-:W-:Y:S02]  /*0b70*/  CS2R R28, SRZ ;  /* 0x00000000001c7805 */ /* 0x000fe4000001ff00 */
[----:B------:R-:W-:-:S02]  /*0b80*/  CS2R R30, SRZ ;  /* 0x00000000001e7805 */ /* 0x000fc4000001ff00 */
[----:B------:R-:W-:Y:S02]  /*0b90*/  CS2R R32, SRZ ;  /* 0x0000000000207805 */ /* 0x000fe4000001ff00 */
        /* <DEDUP_REMOVED lines=25> */
[----:B------:R-:W-:Y:S01]  /*0d30*/  CS2R R84, SRZ ;  /* 0x0000000000547805 */ /* 0x000fe2000001ff00 */
[----:B------:R-:W-:Y:S06]  /*0d40*/  @!P0 BRA `(.L_x_15) ;  /* 0x0000000000a88947 */ /* 0x000fec0003800000 */
[----:B------:R-:W-:-:S04]  /*0d50*/  LOP3.LUT R7, R4, 0x1, RZ, 0xfc, !PT ;  /* 0x0000000104077812 */ /* 0x000fc800078efcff */
[----:B------:R-:W-:-:S13]  /*0d60*/  ISETP.NE.AND P0, PT, R7, 0x3, PT ;  /* 0x000000030700780c */ /* 0x000fda0003f05270 */
[----:B------:R-:W-:Y:S05]  /*0d70*/  @!P0 BRA `(.L_x_16) ;  /* 0x0000000000048947 */ /* 0x000fea0003800000 */
[----:B------:R-:W-:Y:S01]  /*0d80*/  BPT.TRAP 0x1 ;  /* 0x000000040000795c */ /* 0x000fe20000300000 */
.L_x_16:
[----:B------:R-:W0:Y:S01]  /*0d90*/  S2UR UR5, SR_CgaCtaId ;  /* 0x00000000000579c3 */ /* 0x000e220000008800 */
[----:B------:R-:W-:Y:S01]  /*0da0*/  SHF.L.U32 R7, RZ, 0x1f, RZ ;  /* 0x0000001fff077819 */ /* 0x000fe200000006ff */
[----:B------:R-:W-:Y:S02]  /*0db0*/  UMOV UR4, 0x400 ;  /* 0x0000040000047882 */ /* 0x000fe40000000000 */
[----:B0-----:R-:W-:-:S12]  /*0dc0*/  ULEA UR4, UR5, UR4, 0x18 ;  /* 0x0000000405047291 */ /* 0x001fd8000f8ec03f */
.L_x_17:
[----:B0-----:R-:W-:-:S04]  /*0dd0*/  IMAD.U32 R8, RZ, RZ, UR4 ;  /* 0x00000004ff087e24 */ /* 0x001fc8000f8e00ff */
[----:B------:R0:W1:Y:S03]  /*0de0*/  SYNCS.PHASECHK.TRANS64.TRYWAIT P0, [R8+URZ+0x36000], R7 ;  /* 0x03600007080075a7 */ /* 0x000066000800017f */
[----:B-1----:R-:W-:Y:S05]  /*0df0*/  @!P0 NANOSLEEP.SYNCS 0x989680 ;  /* 0x009896800000895d */ /* 0x002fea0003900000 */
[----:B------:R-:W1:Y:S02]  /*0e00*/  @!P0 SYNCS.PHASECHK.TRANS64 P0, [R8+URZ+0x36000], R7 ;  /* 0x03600007080085a7 */ /* 0x000e64000800007f */
[----:B-1----:R-:W-:Y:S05]  /*0e10*/  @!P0 BRA `(.L_x_17) ;  /* 0xfffffffc00ec8947 */ /* 0x002fea000383ffff */
[----:B------:R-:W-:Y:S01]  /*0e20*/  UIADD3 UR5, UR4, 0x12000, URZ ;  /* 0x0001200004057890 */ /* 0x000fe2000fffe03f */
[----:B------:R-:W-:Y:S01]  /*0e30*/  WARPGROUP.ARRIVE ;  /* 0x00000000000079c5 */ /* 0x000fe20000000000 */
[----:B------:R-:W-:Y:S02]  /*0e40*/  USHF.R.U32.HI UR4, URZ, 0x4, UR4 ;  /* 0x000000043f047899 */ /* 0x000fe40008011604 */
[----:B------:R-:W-:Y:S02]  /*0e50*/  USHF.R.U32.HI UR5, URZ, 0x4, UR5 ;  /* 0x000000043f057899 */ /* 0x000fe40008011605 */
[----:B------:R-:W-:Y:S02]  /*0e60*/  ULOP3.LUT UR4, UR4, 0x3fff, URZ, 0xc0, !UPT ;  /* 0x00003fff04047892 */ /* 0x000fe4000f8ec03f */
[----:B------:R-:W-:Y:S02]  /*0e70*/  ULOP3.LUT UR5, UR5, 0x3fff, URZ, 0xc0, !UPT ;  /* 0x00003fff05057892 */ /* 0x000fe4000f8ec03f */
[----:B------:R-:W-:-:S02]  /*0e80*/  ULOP3.LUT UR9, UR4, 0x10000, URZ, 0xfc, !UPT ;  /* 0x0001000004097892 */ /* 0x000fc4000f8efc3f */
[----:B------:R-:W-:Y:S01]  /*0e90*/  ULOP3.LUT UR8, UR5, 0x10000, URZ, 0xfc, !UPT ;  /* 0x0001000005087892 */ /* 0x000fe2000f8efc3f */
[----:B------:R-:W-:Y:S02]  /*0ea0*/  UMOV UR7, 0x40000040 ;  /* 0x4000004000077882 */ /* 0x000fe40000000000 */
[----:B------:R-:W-:Y:S02]  /*0eb0*/  UMOV UR5, 0x40000040 ;  /* 0x4000004000057882 */ /* 0x000fe40000000000 */
[----:B------:R-:W-:Y:S02]  /*0ec0*/  UMOV UR4, UR9 ;  /* 0x0000000900047c82 */ /* 0x000fe40008000000 */
[----:B------:R-:W-:Y:S02]  /*0ed0*/  UMOV UR6, UR8 ;  /* 0x0000000800067c82 */ /* 0x000fe40008000000 */
[----:B------:R-:W-:Y:S01]  /*0ee0*/  HGMMA.64x128x16.F32 R24, gdesc[UR4], RZ, !UPT ;  /* 0x01e00000041879f0 */ /* 0x000fe2000c7008ff */
[----:B------:R-:W-:-:S02]  /*0ef0*/  UIADD3 UR4, UR9, 0x2, URZ ;  /* 0x0000000209047890 */ /* 0x000fc4000fffe03f */
[----:B------:R-:W-:Y:S01]  /*0f00*/  UIADD3 UR6, UR8, 0x2, URZ ;  /* 0x0000000208067890 */ /* 0x000fe2000fffe03f */
[----:B------:R-:W-:Y:S01]  /*0f10*/  UMOV UR5, 0x40000040 ;  /* 0x4000004000057882 */ /* 0x000fe20000000000 */
[----:B------:R-:W-:-:S07]  /*0f20*/  UMOV UR7, 0x40000040 ;  /* 0x4000004000077882 */ /* 0x000fce0000000000 */
[----:B------:R-:W-:Y:S01]  /*0f30*/  HGMMA.64x128x16.F32 R24, gdesc[UR4], R24 ;  /* 0x01e00000041879f0 */ /* 0x000fe20008700818 */
[----:B------:R-:W-:Y:S02]  /*0f40*/  UIADD3 UR4, UR9, 0x4, URZ ;  /* 0x0000000409047890 */ /* 0x000fe4000fffe03f */
        /* <DEDUP_REMOVED lines=8> */
[----:B------:R-:W-:Y:S01]  /*0fd0*/  HGMMA.64x128x16.F32 R24, gdesc[UR4], R24, gsb0 ;  /* 0x01e00000041879f0 */ /* 0x000fe20008000818 */
[----:B------:R-:W-:-:S05]  /*0fe0*/  UMOV UR4, 0x1 ;  /* 0x0000000100047882 */ /* 0x000fca0000000000 */
.L_x_15:
[----:B0-----:R-:W-:-:S05]  /*0ff0*/  VIMNMX R7, R6, 0x1, PT ;  /* 0x0000000106077848 */ /* 0x001fca0003fe0100 */
[----:B------:R-:W-:-:S05]  /*1000*/  IMAD.IADD R7, R6, 0x1, -R7 ;  /* 0x0000000106077824 */ /* 0x000fca00078e0a07 */
[----:B------:R-:W-:-:S13]  /*1010*/  ISETP.GE.AND P0, PT, R7, 0x1, PT ;  /* 0x000000010700780c */ /* 0x000fda0003f06270 */
[----:B------:R-:W-:Y:S05]  /*1020*/  @!P0 BRA `(.L_x_18) ;  /* 0x00000004001c8947 */ /* 0x000fea0003800000 */
[----:B------:R-:W0:Y:S01]  /*1030*/  S2UR UR6, SR_CgaCtaId ;  /* 0x00000000000679c3 */ /* 0x000e220000008800 */
[----:B------:R-:W-:Y:S01]  /*1040*/  UMOV UR5, 0x400 ;  /* 0x0000040000057882 */ /* 0x000fe20000000000 */
[----:B------:R-:W-:Y:S01]  /*1050*/  LOP3.LUT R13, R4, 0x1, RZ, 0xfc, !PT ;  /* 0x00000001040d7812 */ /* 0x000fe200078efcff */
[----:B------:R-:W-:Y:S01]  /*1060*/  IMAD.MOV.U32 R12, RZ, RZ, RZ ;  /* 0x000000ffff0c7224 */ /* 0x000fe200078e00ff */
[----:B------:R-:W-:Y:S01]  /*1070*/  UISETP.NE.U32.AND UP0, UPT, UR4, URZ, UPT ;  /* 0x0000003f0400728c */ /* 0x000fe2000bf05070 */
[----:B------:R-:W-:Y:S02]  /*1080*/  IMAD.MOV.U32 R8, RZ, RZ, R7 ;  /* 0x000000ffff087224 */ /* 0x000fe400078e0007 */
[----:B------:R-:W-:Y:S01]  /*1090*/  IMAD.MOV.U32 R9, RZ, RZ, RZ ;  /* 0x000000ffff097224 */ /* 0x000fe200078e00ff */
[----:B0-----:R-:W-:-:S04]  /*10a0*/  ULEA UR7, UR6, UR5, 0x18 ;  /* 0x0000000506077291 */ /* 0x001fc8000f8ec03f */
[----:B------:R-:W-:Y:S02]  /*10b0*/  UIADD3 UR6, UR7, 0x12000, URZ ;  /* 0x0001200007067890 */ /* 0x000fe4000fffe03f */
[----:B------:R-:W-:Y:S02]  /*10c0*/  USHF.R.U32.HI UR5, URZ, 0x4, UR7 ;  /* 0x000000043f057899 */ /* 0x000fe40008011607 */
[----:B------:R-:W-:Y:S02]  /*10d0*/  USHF.R.U32.HI UR6, URZ, 0x4, UR6 ;  /* 0x000000043f067899 */ /* 0x000fe40008011606 */
[----:B------:R-:W-:Y:S02]  /*10e0*/  ULOP3.LUT UR5, UR5, 0x3fff, URZ, 0xc0, !UPT ;  /* 0x00003fff05057892 */ /* 0x000fe4000f8ec03f */
[----:B------:R-:W-:Y:S02]  /*10f0*/  ULOP3.LUT UR6, UR6, 0x3fff, URZ, 0xc0, !UPT ;  /* 0x00003fff06067892 */ /* 0x000fe4000f8ec03f */
[----:B------:R-:W-:-:S02]  /*1100*/  ULOP3.LUT UR14, UR5, 0x10000, URZ, 0xfc, !UPT ;  /* 0x00010000050e7892 */ /* 0x000fc4000f8efc3f */
[----:B------:R-:W-:-:S12]  /*1110*/  ULOP3.LUT UR15, UR6, 0x10000, URZ, 0xfc, !UPT ;  /* 0x00010000060f7892 */ /* 0x000fd8000f8efc3f */
.L_x_23:
[----:B------:R-:W-:-:S13]  /*1120*/  ISETP.NE.AND P1, PT, R13, 0x3, PT ;  /* 0x000000030d00780c */ /* 0x000fda0003f25270 */
[----:B------:R-:W-:Y:S05]  /*1130*/  @!P1 BRA `(.L_x_19) ;  /* 0x0000000000049947 */ /* 0x000fea0003800000 */
[----:B------:R-:W-:Y:S01]  /*1140*/  BPT.TRAP 0x1 ;  /* 0x000000040000795c */ /* 0x000fe20000300000 */
.L_x_19:
[----:B------:R-:W-:Y:S01]  /*1150*/  SHF.L.U32 R10, R12, 0x1f, RZ ;  /* 0x0000001f0c0a7819 */ /* 0x000fe200000006ff */
[----:B------:R-:W-:-:S12]  /*1160*/  ULEA UR5, UR4, UR7, 0x3 ;  /* 0x0000000704057291 */ /* 0x000fd8000f8e183f */
.L_x_20:
[----:B0-----:R-:W-:-:S04]  /*1170*/  IMAD.U32 R11, RZ, RZ, UR5 ;  /* 0x00000005ff0b7e24 */ /* 0x001fc8000f8e00ff */
[----:B------:R0:W1:Y:S03]  /*1180*/  SYNCS.PHASECHK.TRANS64.TRYWAIT P0, [R11+URZ+0x36000], R10 ;  /* 0x0360000a0b0075a7 */ /* 0x000066000800017f */
[----:B-1----:R-:W-:Y:S05]  /*1190*/  @!P0 NANOSLEEP.SYNCS 0x989680 ;  /* 0x009896800000895d */ /* 0x002fea0003900000 */
[----:B------:R-:W1:Y:S02]  /*11a0*/  @!P0 SYNCS.PHASECHK.TRANS64 P0, [R11+URZ+0x36000], R10 ;  /* 0x0360000a0b0085a7 */ /* 0x000e64000800007f */
[----:B-1----:R-:W-:Y:S05]  /*11b0*/  @!P0 BRA `(.L_x_20) ;  /* 0xfffffffc00ec8947 */ /* 0x002fea000383ffff */
[----:B------:R-:W-:Y:S01]  /*11c0*/  ULEA UR5, UR4, UR14, 0x9 ;  /* 0x0000000e04057291 */ /* 0x000fe2000f8e483f */
[----:B------:R-:W-:Y:S01]  /*11d0*/  WARPGROUP.ARRIVE ;  /* 0x00000000000079c5 */ /* 0x000fe20000000000 */
[----:B------:R-:W-:Y:S01]  /*11e0*/  ULEA UR6, UR4, UR15, 0xa ;  /* 0x0000000f04067291 */ /* 0x000fe2000f8e503f */
[----:B------:R-:W-:Y:S01]  /*11f0*/  UMOV UR9, 0x40000040 ;  /* 0x4000004000097882 */ /* 0x000fe20000000000 */
[----:B------:R-:W-:-:S03]  /*1200*/  UMOV UR11, 0x40000040 ;  /* 0x40000040000b7882 */ /* 0x000fc60000000000 */
[----:B------:R-:W-:Y:S02]  /*1210*/  UMOV UR8, UR5 ;  /* 0x0000000500087c82 */ /* 0x000fe40008000000 */
[----:B------:R-:W-:Y:S02]  /*1220*/  UMOV UR10, UR6 ;  /* 0x00000006000a7c82 */ /* 0x000fe40008000000 */
[----:B------:R-:W-:Y:S01]  /*1230*/  HGMMA.64x128x16.F32 R24, gdesc[UR8], R24, UP0 ;  /* 0x01e00000081879f0 */ /* 0x000fe2000bf00818 */
        /* <DEDUP_REMOVED lines=14> */
[----:B------:R-:W-:Y:S03]  /*1320*/  HGMMA.64x128x16.F32 R24, gdesc[UR8], R24, gsb0 ;  /* 0x01e00000081879f0 */ /* 0x000fe60008000818 */
[----:B------:R-:W-:Y:S02]  /*1330*/  WARPGROUP.DEPBAR.LE gsb0, 0x1 ;  /* 0x00008000000079c5 */ /* 0x000fe40000010100 */
[----:B------:R-:W-:Y:S05]  /*1340*/  @!P1 BRA `(.L_x_21) ;  /* 0x0000000000049947 */ /* 0x000fea0003800000 */
[----:B------:R-:W-:Y:S01]  /*1350*/  BPT.TRAP 0x1 ;  /* 0x000000040000795c */ /* 0x000fe20000300000 */
.L_x_21:
[----:B------:R-:W-:-:S13]  /*1360*/  ISETP.NE.AND P0, PT, R5, RZ, PT ;  /* 0x000000ff0500720c */ /* 0x000fda0003f05270 */
[----:B0-----:R-:W-:-:S05]  /*1370*/  @P0 LEA R10, R9, UR7, 0x3 ;  /* 0x00000007090a0c11 */ /* 0x001fca000f8e18ff */
[----:B------:R-:W-:-:S05]  /*1380*/  @P0 VIADD R10, R10, 0x36048 ;  /* 0x000360480a0a0836 */ /* 0x000fca0000000000 */
[----:B------:R-:W-:-:S04]  /*1390*/  @P0 PRMT R10, R3, 0x654, R10 ;  /* 0x00000654030a0816 */ /* 0x000fc8000000000a */
[----:B------:R0:W-:Y:S01]  /*13a0*/  @P0 SYNCS.ARRIVE.TRANS64.RED.A1T0 RZ, [R10+URZ], RZ ;  /* 0x000000ff0aff09a7 */ /* 0x0001e2000810043f */
[----:B------:R-:W-:-:S13]  /*13b0*/  ISETP.GT.U32.AND P0, PT, R4, 0x1, PT ;  /* 0x000000010400780c */ /* 0x000fda0003f04070 */
[----:B0-----:R-:W-:Y:S05]  /*13c0*/  @P0 BRA `(.L_x_22) ;  /* 0x0000000000040947 */ /* 0x001fea0003800000 */
[----:B------:R-:W-:Y:S01]  /*13d0*/  BPT.TRAP 0x1 ;  /* 0x000000040000795c */ /* 0x000fe20000300000 */
.L_x_22:
[----:B------:R-:W-:Y:S01]  /*13e0*/  UIADD3 UR4, UR4, 0x1, URZ ;  /* 0x0000000104047890 */ /* 0x000fe2000fffe03f */
[C---:B------:R-:W-:Y:S01]  /*13f0*/  ISETP.GT.AND P1, PT, R8.reuse, 0x1, PT ;  /* 0x000000010800780c */ /* 0x040fe20003f24270 */
[----:B------:R-:W-:Y:S02]  /*1400*/  VIADD R9, R9, 0x1 ;  /* 0x0000000109097836 */ /* 0x000fe40000000000 */
[----:B------:R-:W-:Y:S01]  /*1410*/  UISETP.NE.AND UP0, UPT, UR4, 0x9, UPT ;  /* 0x000000090400788c */ /* 0x000fe2000bf05270 */
[----:B------:R-:W-:Y:S02]  /*1420*/  VIADD R8, R8, 0xffffffff ;  /* 0xffffffff08087836 */ /* 0x000fe40000000000 */
[C---:B------:R-:W-:Y:S01]  /*1430*/  ISETP.NE.AND P0, PT, R9.reuse, 0x9, PT ;  /* 0x000000090900780c */ /* 0x040fe20003f05270 */
[----:B------:R-:W-:Y:S02]  /*1440*/  USEL UR5, URZ, 0x1, UP0 ;  /* 0x000000013f057887 */ /* 0x000fe40008000000 */
[----:B------:R-:W-:Y:S01]  /*1450*/  USEL UR4, UR4, URZ, UP0 ;  /* 0x0000003f04047287 */ /* 0x000fe20008000000 */
[----:B------:R-:W-:Y:S01]  /*1460*/  SEL R9, R9, RZ, P0 ;  /* 0x000000ff09097207 */ /* 0x000fe20000000000 */
[----:B------:R-:W-:-:S02]  /*1470*/  UPLOP3.LUT UP0, UPT, UPT, UPT, UPT, 0x80, 0x0 ;  /* 0x000000000000789c */ /* 0x000fc40003f0f070 */
[----:B------:R-:W-:Y:S01]  /*1480*/  LOP3.LUT R12, R12, UR5, RZ, 0x3c, !PT ;  /* 0x000000050c0c7c12 */ /* 0x000fe2000f8e3cff */
[----:B------:R-:W-:Y:S08]  /*1490*/  @P1 BRA `(.L_x_23) ;  /* 0xfffffffc00201947 */ /* 0x000ff0000383ffff */
.L_x_18:
[----:B------:R-:W-:Y:S01]  /*14a0*/  ISETP.GE.AND P0, PT, R6, 0x1, PT ;  /* 0x000000010600780c */ /* 0x000fe20003f06270 */
[----:B------:R-:W-:-:S12]  /*14b0*/  WARPGROUP.DEPBAR.LE gsb0, 0x0 ;  /* 0x00008000000079c5 */ /* 0x000fd80000010000 */
[----:B------:R-:W-:Y:S05]  /*14c0*/  @!P0 BRA `(.L_x_24) ;  /* 0x0000000000548947 */ /* 0x000fea0003800000 */
[----:B------:R-:W-:-:S04]  /*14d0*/  LOP3.LUT R6, R4, 0x1, RZ, 0xfc, !PT ;  /* 0x0000000104067812 */ /* 0x000fc800078efcff */
[----:B------:R-:W-:-:S13]  /*14e0*/  ISETP.NE.AND P0, PT, R6, 0x3, PT ;  /* 0x000000030600780c */ /* 0x000fda0003f05270 */
[----:B------:R-:W-:Y:S05]  /*14f0*/  @!P0 BRA `(.L_x_25) ;  /* 0x0000000000048947 */ /* 0x000fea0003800000 */
[----:B------:R-:W-:Y:S01]  /*1500*/  BPT.TRAP 0x1 ;  /* 0x000000040000795c */ /* 0x000fe20000300000 */
.L_x_25:
[----:B------:R-:W-:Y:S01]  /*1510*/  ISETP.NE.AND P0, PT, R5, RZ, PT ;  /* 0x000000ff0500720c */ /* 0x000fe20003f05270 */
[----:B------:R-:W-:Y:S01]  /*1520*/  BSSY B0, `(.L_x_26) ;  /* 0x000000d000007945 */ /* 0x000fe20003800000 */
[----:B------:R-:W-:-:S11]  /*1530*/  ISETP.GT.U32.AND P1, PT, R4, 0x1, PT ;  /* 0x000000010400780c */ /* 0x000fd60003f24070 */
[----:B------:R-:W-:Y:S05]  /*1540*/  @!P0 BRA `(.L_x_27) ;  /* 0x0000000000288947 */ /* 0x000fea0003800000 */
[----:B------:R-:W0:Y:S01]  /*1550*/  S2R R6, SR_CgaCtaId ;  /* 0x0000000000067919 */ /* 0x000e220000008800 */
[----:B------:R-:W-:-:S05]  /*1560*/  IMAD.WIDE.U32 R4, R7, 0x38e38e39, RZ ;  /* 0x38e38e3907047825 */ /* 0x000fca00078e00ff */
[----:B------:R-:W-:Y:S02]  /*1570*/  SHF.R.U32.HI R4, RZ, 0x1, R5 ;  /* 0x00000001ff047819 */ /* 0x000fe40000011605 */
[----:B------:R-:W-:-:S03]  /*1580*/  MOV R5, 0x400 ;  /* 0x0000040000057802 */ /* 0x000fc60000000f00 */
[----:B------:R-:W-:Y:S01]  /*1590*/  IMAD R7, R4, -0x9, R7 ;  /* 0xfffffff704077824 */ /* 0x000fe200078e0207 */
[----:B0-----:R-:W-:-:S05]  /*15a0*/  LEA R6, R6, R5, 0x18 ;  /* 0x0000000506067211 */ /* 0x001fca00078ec0ff */
[----:B------:R-:W-:-:S04]  /*15b0*/  IMAD R7, R7, 0x8, R6 ;  /* 0x0000000807077824 */ /* 0x000fc800078e0206 */
[----:B------:R-:W-:-:S05]  /*15c0*/  VIADD R4, R7, 0x36048 ;  /* 0x0003604807047836 */ /* 0x000fca0000000000 */
[----:B------:R-:W-:-:S04]  /*15d0*/  PRMT R4, R3, 0x654, R4 ;  /* 0x0000065403047816 */ /* 0x000fc80000000004 */
[----:B------:R0:W-:Y:S03]  /*15e0*/  SYNCS.ARRIVE.TRANS64.RED.A1T0 RZ, [R4+URZ], RZ ;  /* 0x000000ff04ff79a7 */ /* 0x0001e6000810043f */
.L_x_27:
[----:B------:R-:W-:Y:S05]  /*15f0*/  BSYNC B0 ;  /* 0x0000000000007941 */ /* 0x000fea0003800000 */
.L_x_26:
[----:B------:R-:W-:Y:S05]  /*1600*/  @P1 BRA `(.L_x_24) ;  /* 0x0000000000041947 */ /* 0x000fea0003800000 */
[----:B------:R-:W-:Y:S01]  /*1610*/  BPT.TRAP 0x1 ;  /* 0x000000040000795c */ /* 0x000fe20000300000 */
.L_x_24:
[----:B------:R-:W0:Y:S01]  /*1620*/  S2R R3, SR_TID.X ;  /* 0x0000000000037919 */ /* 0x000e220000002100 */
[----:B------:R-:W-:Y:S01]  /*1630*/  ULDC.64 UR4, c[0x0][0x280] ;  /* 0x0000a00000047ab9 */ /* 0x000fe20000000a00 */
[----:B------:R-:W1:Y:S01]  /*1640*/  S2R R5, SR_CTAID.Y ;  /* 0x0000000000057919 */ /* 0x000e620000002600 */
[----:B------:R-:W4:Y:S01]  /*1650*/  S2R R15, SR_CTAID.X ;  /* 0x00000000000f7919 */ /* 0x000f220000002500 */
[----:B0-----:R-:W-:-:S04]  /*1660*/  SHF.R.S32.HI R4, RZ, 0x1f, R3 ;  /* 0x0000001fff047819 */ /* 0x001fc80000011403 */
[----:B------:R-:W-:-:S04]  /*1670*/  LEA.HI R4, R4, R3, RZ, 0x7 ;  /* 0x0000000304047211 */ /* 0x000fc800078f38ff */
[----:B------:R-:W-:Y:S01]  /*1680*/  LOP3.LUT R4, R4, 0xffffff80, RZ, 0xc0, !PT ;  /* 0xffffff8004047812 */ /* 0x000fe200078ec0ff */
[----:B----4-:R-:W-:-:S04]  /*1690*/  IMAD.SHL.U32 R6, R15, 0x40, RZ ;  /* 0x000000400f067824 */ /* 0x010fc800078e00ff */
[----:B------:R-:W-:Y:S02]  /*16a0*/  IMAD.IADD R8, R3, 0x1, -R4 ;  /* 0x0000000103087824 */ /* 0x000fe400078e0a04 */
[----:B-1----:R-:W-:-:S03]  /*16b0*/  IMAD.SHL.U32 R4, R5, 0x80, RZ ;  /* 0x0000008005047824 */ /* 0x002fc600078e00ff */
[----:B------:R-:W-:Y:S02]  /*16c0*/  SHF.R.S32.HI R7, RZ, 0x1f, R8 ;  /* 0x0000001fff077819 */ /* 0x000fe40000011408 */
[----:B------:R-:W-:Y:S02]  /*16d0*/  ISETP.GE.AND P0, PT, R4, UR5, PT ;  /* 0x0000000504007c0c */ /* 0x000fe4000bf06270 */
[----:B------:R-:W-:Y:S02]  /*16e0*/  LEA.HI R3, R7, R8, RZ, 0x2 ;  /* 0x0000000807037211 */ /* 0x000fe400078f10ff */
[----:B------:R-:W-:Y:S02]  /*16f0*/  ISETP.GE.OR P0, PT, R6, UR4, P0 ;  /* 0x0000000406007c0c */ /* 0x000fe40008706670 */
[--C-:B------:R-:W-:Y:S02]  /*1700*/  SHF.R.S32.HI R10, RZ, 0x2, R3.reuse ;  /* 0x00000002ff0a7819 */ /* 0x100fe40000011403 */
[----:B------:R-:W-:-:S04]  /*1710*/  SHF.R.S32.HI R5, RZ, 0x1f, R3 ;  /* 0x0000001fff057819 */ /* 0x000fc80000011403 */
[----:B------:R-:W-:-:S04]  /*1720*/  LEA.HI R5, R5, R10, RZ, 0x3 ;  /* 0x0000000a05057211 */ /* 0x000fc800078f18ff */
[----:B------:R-:W-:Y:S01]  /*1730*/  LOP3.LUT R5, R5, 0xfffffff8, RZ, 0xc0, !PT ;  /* 0xfffffff805057812 */ /* 0x000fe200078ec0ff */
[----:B------:R-:W-:Y:S06]  /*1740*/  @P0 EXIT ;  /* 0x000000000000094d */ /* 0x000fec0003800000 */
[----:B------:R-:W0:Y:S01]  /*1750*/  LDC.64 R16, c[0x0][0x658] ;  /* 0x00019600ff107b82 */ /* 0x000e220000000a00 */
[----:B------:R-:W-:Y:S01]  /*1760*/  IMAD.IADD R10, R10, 0x1, -R5 ;  /* 0x000000010a0a7824 */ /* 0x000fe200078e0a05 */
[----:B------:R-:W-:Y:S02]  /*1770*/  LOP3.LUT R3, R3, 0x7ffffffc, RZ, 0xc0, !PT ;  /* 0x7ffffffc03037812 */ /* 0x000fe400078ec0ff */
[----:B------:R-:W-:Y:S02]  /*1780*/  LEA.HI R5, R7, R8, RZ, 0x5 ;  /* 0x0000000807057211 */ /* 0x000fe400078f28ff */
[----:B------:R-:W-:Y:S01]  /*1790*/  SHF.R.S32.HI R11, RZ, 0x1f, R10 ;  /* 0x0000001fff0b7819 */ /* 0x000fe2000001140a */
[----:B------:R-:W-:Y:S01]  /*17a0*/  IMAD.IADD R3, R8, 0x1, -R3 ;  /* 0x0000000108037824 */ /* 0x000fe200078e0a03 */
[----:B------:R-:W-:Y:S02]  /*17b0*/  SHF.R.S32.HI R5, RZ, 0x5, R5 ;  /* 0x00000005ff057819 */ /* 0x000fe40000011405 */
[----:B---3-5:R-:W-:Y:S01]  /*17c0*/  FSETP.NEU.AND P1, PT, R2, RZ, PT ;  /* 0x000000ff0200720b */ /* 0x028fe20003f2d000 */
[----:B------:R-:W-:-:S02]  /*17d0*/  IMAD.SHL.U32 R3, R3, 0x2, RZ ;  /* 0x0000000203037824 */ /* 0x000fc400078e00ff */
[----:B------:R-:W-:-:S03]  /*17e0*/  IMAD.WIDE R14, R15, 0x40, R10 ;  /* 0x000000400f0e7825 */ /* 0x000fc600078e020a */
[----:B------:R-:W-:Y:S01]  /*17f0*/  SHF.R.S32.HI R9, RZ, 0x1f, R3 ;  /* 0x0000001fff097819 */ /* 0x000fe20000011403 */
[C---:B------:R-:W-:Y:S01]  /*1800*/  IMAD R7, R5.reuse, -0x10, -R6 ;  /* 0xfffffff005077824 */ /* 0x040fe200078e0a06 */
[C---:B------:R-:W-:Y:S01]  /*1810*/  IADD3 R8, P0, R4.reuse, R3, RZ ;  /* 0x0000000304087210 */ /* 0x040fe20007f1e0ff */
[----:B------:R-:W-:Y:S01]  /*1820*/  IMAD.WIDE R14, R5, 0x10, R14 ;  /* 0x00000010050e7825 */ /* 0x000fe200078e020e */
[----:B------:R-:W-:Y:S02]  /*1830*/  IADD3 R3, -R3, UR5, -R4 ;  /* 0x0000000503037c10 */ /* 0x000fe4000fffe904 */
[----:B------:R-:W-:Y:S01]  /*1840*/  LEA.HI.X.SX32 R9, R4, R9, 0x1, P0 ;  /* 0x0000000904097211 */ /* 0x000fe200000f0eff */
[-C--:B0-----:R-:W-:Y:S01]  /*1850*/  IMAD R4, R15, R16.reuse, RZ ;  /* 0x000000100f047224 */ /* 0x081fe200078e02ff */
[----:B------:R-:W-:Y:S02]  /*1860*/  IADD3 R10, R7, UR4, -R10 ;  /* 0x00000004070a7c10 */ /* 0x000fe4000fffe80a */
[----:B------:R-:W-:Y:S01]  /*1870*/  ISETP.GT.AND P0, PT, R3, RZ, PT ;  /* 0x000000ff0300720c */ /* 0x000fe20003f04270 */
[----:B------:R-:W-:Y:S01]  /*1880*/  IMAD.WIDE.U32 R12, R14, R16, R8 ;  /* 0x000000100e0c7225 */ /* 0x000fe200078e0008 */
[----:B------:R-:W-:-:S02]  /*1890*/  SHF.L.U64.HI R11, R16, 0x3, R17 ;  /* 0x00000003100b7819 */ /* 0x000fc40000010211 */
[----:B------:R-:W-:Y:S01]  /*18a0*/  ISETP.GT.AND P2, PT, R10, RZ, P0 ;  /* 0x000000ff0a00720c */ /* 0x000fe20000744270 */
[----:B------:R-:W-:Y:S02]  /*18b0*/  IMAD R7, R14, R17, R4 ;  /* 0x000000110e077224 */ /* 0x000fe400078e0204 */
[----:B------:R-:W-:Y:S02]  /*18c0*/  IMAD.SHL.U32 R16, R16, 0x8, RZ ;  /* 0x0000000810107824 */ /* 0x000fe400078e00ff */
[----:B------:R-:W-:Y:S01]  /*18d0*/  IMAD.IADD R7, R13, 0x1, R7 ;  /* 0x000000010d077824 */ /* 0x000fe200078e0207 */
[----:B------:R-:W-:Y:S07]  /*18e0*/  @!P1 BRA `(.L_x_28) ;  /* 0x0000002c00f49947 */ /* 0x000fee0003800000 */
[----:B------:R-:W-:Y:S01]  /*18f0*/  ULDC.64 UR6, c[0x0][0x630] ;  /* 0x00018c0000067ab9 */ /* 0x000fe20000000a00 */
[----:B------:R-:W-:Y:S01]  /*1900*/  ULDC.64 UR8, c[0x0][0x628] ;  /* 0x00018a0000087ab9 */ /* 0x000fe20000000a00 */
[----:B------:R-:W-:Y:S01]  /*1910*/  IMAD R13, R15, UR6, RZ ;  /* 0x000000060f0d7c24 */ /* 0x000fe2000f8e02ff */
[----:B------:R-:W-:Y:S01]  /*1920*/  ULDC.64 UR4, c[0x0][0x650] ;  /* 0x0001940000047ab9 */ /* 0x000fe20000000a00 */
[----:B------:R-:W-:-:S04]  /*1930*/  IMAD.WIDE.U32 R18, R14, UR6, R8 ;  /* 0x000000060e127c25 */ /* 0x000fc8000f8e0008 */
[----:B------:R-:W-:Y:S01]  /*1940*/  IMAD R13, R14, UR7, R13 ;  /* 0x000000070e0d7c24 */ /* 0x000fe2000f8e020d */
[----:B------:R-:W-:-:S03]  /*1950*/  LEA R4, P1, R18, UR8, 0x1 ;  /* 0x0000000812047c11 */ /* 0x000fc6000f8208ff */
[----:B------:R-:W-:-:S05]  /*1960*/  IMAD.IADD R5, R19, 0x1, R13 ;  /* 0x0000000113057824 */ /* 0x000fca00078e020d */
[----:B------:R-:W-:-:S05]  /*1970*/  LEA.HI.X R5, R18, UR9, R5, 0x1, P1 ;  /* 0x0000000912057c11 */ /* 0x000fca00088f0c05 */
[----:B------:R-:W3:Y:S01]  /*1980*/  @P2 LDG.E.LTC128B.U16 R17, desc[UR12][R4.64] ;  /* 0x0000000c04112981 */ /* 0x000ee2000c1e1520 */
[C---:B------:R-:W-:Y:S01]  /*1990*/  LEA R6, P4, R12.reuse, UR4, 0x1 ;  /* 0x000000040c067c11 */ /* 0x040fe2000f8808ff */
[----:B------:R-:W-:Y:S01]  /*19a0*/  BSSY B0, `(.L_x_29) ;  /* 0x000000b000007945 */ /* 0x000fe20003800000 */
[----:B------:R-:W-:Y:S02]  /*19b0*/  ISETP.GT.AND P1, PT, R3, 0x1, PT ;  /* 0x000000010300780c */ /* 0x000fe40003f24270 */
[----:B------:R-:W-:Y:S02]  /*19c0*/  LEA.HI.X R7, R12, UR5, R7, 0x1, P4 ;  /* 0x000000050c077c11 */ /* 0x000fe4000a0f0c07 */
[----:B------:R-:W-:Y:S01]  /*19d0*/  ISETP.GT.AND P3, PT, R10, RZ, P1 ;  /* 0x000000ff0a00720c */ /* 0x000fe20000f64270 */
[----:B---3--:R-:W-:-:S05]  /*19e0*/  HADD2.F32 R19, -RZ, R17.H0_H0 ;  /* 0x20000011ff137230 */ /* 0x008fca0000004100 */
[----:B------:R-:W-:-:S04]  /*19f0*/  FMUL R19, R19, R2 ;  /* 0x0000000213137220 */ /* 0x000fc80000400000 */
[----:B--2---:R-:W-:-:S05]  /*1a00*/  FFMA R19, R24, R0, R19 ;  /* 0x0000000018137223 */ /* 0x004fca0000000013 */
[----:B------:R-:W-:-:S05]  /*1a10*/  F2FP.F16.F32.PACK_AB R19, RZ, R19 ;  /* 0x00000013ff13723e */ /* 0x000fca00000000ff */
[----:B------:R0:W-:Y:S01]  /*1a20*/  @P2 STG.E.U16 desc[UR12][R6.64], R19 ;  /* 0x0000001306002986 */ /* 0x0001e2000c10150c */
[----:B------:R-:W-:Y:S05]  /*1a30*/  @!P3 BRA `(.L_x_30) ;  /* 0x000000000004b947 */ /* 0x000fea0003800000 */
[----:B------:R1:W5:Y:S02]  /*1a40*/  LDG.E.LTC128B.U16 R17, desc[UR12][R4.64+0x2] ;  /* 0x0000020c04117981 */ /* 0x000364000c1e1520 */
.L_x_30:
[----:B------:R-:W-:Y:S05]  /*1a50*/  BSYNC B0 ;  /* 0x0000000000007941 */ /* 0x000fea0003800000 */
.L_x_29:
[----:B------:R-:W-:Y:S01]  /*1a60*/  USHF.L.U32 UR5, UR6, 0x3, URZ ;  /* 0x0000000306057899 */ /* 0x000fe2000800063f */
[----:B-----5:R-:W-:Y:S01]  /*1a70*/  HADD2.F32 R15, -RZ, R17.H0_H0 ;  /* 0x20000011ff0f7230 */ /* 0x020fe20000004100 */
[----:B------:R-:W-:Y:S01]  /*1a80*/  USHF.L.U64.HI UR4, UR6, 0x3, UR7 ;  /* 0x0000000306047899 */ /* 0x000fe20008010207 */
[----:B------:R-:W-:-:S03]  /*1a90*/  ISETP.GT.AND P0, PT, R10, 0x8, P0 ;  /* 0x000000080a00780c */ /* 0x000fc60000704270 */
[----:B------:R-:W-:Y:S02]  /*1aa0*/  IMAD.U32 R18, RZ, RZ, UR5 ;  /* 0x00000005ff127e24 */ /* 0x000fe4000f8e00ff */
[----:B------:R-:W-:Y:S01]  /*1ab0*/  FMUL R12, R15, R2 ;  /* 0x000000020f0c7220 */ /* 0x000fe20000400000 */
[----:B0-----:R-:W-:-:S03]  /*1ac0*/  IMAD.U32 R19, RZ, RZ, UR4 ;  /* 0x00000004ff137e24 */ /* 0x001fc6000f8e00ff */
[----:B------:R-:W-:Y:S01]  /*1ad0*/  FFMA R12, R25, R0, R12 ;  /* 0x00000000190c7223 */ /* 0x000fe2000000000c */
[----:B------:R-:W-:-:S04]  /*1ae0*/  IMAD.WIDE.U32 R18, R14, UR6, R18 ;  /* 0x000000060e127c25 */ /* 0x000fc8000f8e0012 */
[----:B------:R-:W-:Y:S02]  /*1af0*/  F2FP.F16.F32.PACK_AB R12, RZ, R12 ;  /* 0x0000000cff0c723e */ /* 0x000fe400000000ff */
[----:B------:R-:W-:-:S03]  /*1b00*/  IADD3 R14, P2, R8, R18, RZ ;  /* 0x00000012080e7210 */ /* 0x000fc60007f5e0ff */
[----:B------:R0:W-:Y:S01]  /*1b10*/  @P3 STG.E.U16 desc[UR12][R6.64+0x2], R12 ;  /* 0x0000020c06003986 */ /* 0x0001e2000c10150c */
[----:B------:R-:W-:Y:S02]  /*1b20*/  IADD3.X R9, R9, R13, R19, P2, !PT ;  /* 0x0000000d09097210 */ /* 0x000fe400017fe413 */
[----:B------:R-:W-:-:S04]  /*1b30*/  LEA R8, P2, R14, UR8, 0x1 ;  /* 0x000000080e087c11 */ /* 0x000fc8000f8408ff */
[----:B------:R-:W-:Y:S02]  /*1b40*/  LEA.HI.X R9, R14, UR9, R9, 0x1, P2 ;  /* 0x000000090e097c11 */ /* 0x000fe400090f0c09 */
[----:B------:R-:W-:-:S06]  /*1b50*/  PRMT R14, R17, 0x7610, R14 ;  /* 0x00007610110e7816 */ /* 0x000fcc000000000e */
[----:B------:R-:W2:Y:S01]  /*1b60*/  @P0 LDG.E.LTC128B.U16 R14, desc[UR12][R8.64] ;  /* 0x0000000c080e0981 */ /* 0x000ea2000c1e1520 */
[C---:B------:R-:W-:Y:S01]  /*1b70*/  SHF.L.U64.HI R11, R16.reuse, 0x1, R11 ;  /* 0x00000001100b7819 */ /* 0x040fe2000001020b */
[----:B------:R-:W-:Y:S01]  /*1b80*/  BSSY B0, `(.L_x_31) ;  /* 0x000000b000007945 */ /* 0x000fe20003800000 */
[----:B------:R-:W-:Y:S02]  /*1b90*/  LEA R16, P2, R16, R6, 0x1 ;  /* 0x0000000610107211 */ /* 0x000fe400078408ff */
[----:B------:R-:W-:-:S03]  /*1ba0*/  ISETP.GT.AND P1, PT, R10, 0x8, P1 ;  /* 0x000000080a00780c */ /* 0x000fc60000f24270 */
[----:B------:R-:W-:Y:S02]  /*1bb0*/  IMAD.X R17, R11, 0x1, R7, P2 ;  /* 0x000000010b117824 */ /* 0x000fe400010e0607 */
[----:B--2---:R-:W-:-:S05]  /*1bc0*/  HADD2.F32 R13, -RZ, R14.H0_H0 ;  /* 0x2000000eff0d7230 */ /* 0x004fca0000004100 */
[----:B------:R-:W-:-:S04]  /*1bd0*/  FMUL R13, R13, R2 ;  /* 0x000000020d0d7220 */ /* 0x000fc80000400000 */
[----:B------:R-:W-:-:S05]  /*1be0*/  FFMA R13, R26, R0, R13 ;  /* 0x000000001a0d7223 */ /* 0x000fca000000000d */
[----:B------:R-:W-:-:S05]  /*1bf0*/  F2FP.F16.F32.PACK_AB R13, RZ, R13 ;  /* 0x0000000dff0d723e */ /* 0x000fca00000000ff */
[----:B------:R0:W-:Y:S01]  /*1c00*/  @P0 STG.E.U16 desc[UR12][R16.64], R13 ;  /* 0x0000000d10000986 */ /* 0x0001e2000c10150c */
[----:B------:R-:W-:Y:S05]  /*1c10*/  @!P1 BRA `(.L_x_32) ;  /* 0x0000000000049947 */ /* 0x000fea0003800000 */
[----:B------:R2:W5:Y:S02]  /*1c20*/  LDG.E.LTC128B.U16 R14, desc[UR12][R8.64+0x2] ;  /* 0x0000020c080e7981 */ /* 0x000564000c1e1520 */
.L_x_32:
[----:B------:R-:W-:Y:S05]  /*1c30*/  BSYNC B0 ;  /* 0x0000000000007941 */ /* 0x000fea0003800000 */
.L_x_31:
[----:B-----5:R-:W-:Y:S01]  /*1c40*/  HADD2.F32 R11, -RZ, R14.H0_H0 ;  /* 0x2000000eff0b7230 */ /* 0x020fe20000004100 */
[----:B------:R-:W-:Y:S01]  /*1c50*/  ISETP.GT.AND P0, PT, R3, 0x8, PT ;  /* 0x000000080300780c */ /* 0x000fe20003f04270 */
[----:B0-----:R-:W-:Y:S01]  /*1c60*/  @P1 IMAD.MOV.U32 R13, RZ, RZ, R17 ;  /* 0x000000ffff0d1224 */ /* 0x001fe200078e0011 */
[----:B------:R-:W-:Y:S02]  /*1c70*/  BSSY B0, `(.L_x_33) ;  /* 0x000000a000007945 */ /* 0x000fe40003800000 */
[----:B------:R-:W-:Y:S01]  /*1c80*/  FMUL R12, R11, R2 ;  /* 0x000000020b0c7220 */ /* 0x000fe20000400000 */
[----:B------:R-:W-:-:S03]  /*1c90*/  ISETP.GT.AND P2, PT, R10, RZ, P0 ;  /* 0x000000ff0a00720c */ /* 0x000fc60000744270 */
[----:B------:R-:W-:-:S05]  /*1ca0*/  FFMA R12, R27, R0, R12 ;  /* 0x000000001b0c7223 */ /* 0x000fca000000000c */
[----:B------:R-:W-:-:S04]  /*1cb0*/  F2FP.F16.F32.PACK_AB R12, RZ, R12 ;  /* 0x0000000cff0c723e */ /* 0x000fc800000000ff */
[----:B------:R-:W-:Y:S01]  /*1cc0*/  PRMT R11, R12, 0x7610, R11 ;  /* 0x000076100c0b7816 */ /* 0x000fe2000000000b */
[----:B------:R-:W-:-:S05]  /*1cd0*/  @P1 IMAD.MOV.U32 R12, RZ, RZ, R16 ;  /* 0x000000ffff0c1224 */ /* 0x000fca00078e0010 */
[----:B------:R0:W-:Y:S01]  /*1ce0*/  @P1 STG.E.U16 desc[UR12][R12.64+0x2], R11 ;  /* 0x0000020b0c001986 */ /* 0x0001e2000c10150c */
[----:B------:R-:W-:Y:S05]  /*1cf0*/  @!P2 BRA `(.L_x_34) ;  /* 0x000000000004a947 */ /* 0x000fea0003800000 */
[----:B------:R3:W5:Y:S02]  /*1d00*/  LDG.E.LTC128B.U16 R14, desc[UR12][R4.64+0x10] ;  /* 0x0000100c040e7981 */ /* 0x000764000c1e1520 */
.L_x_34:
[----:B------:R-:W-:Y:S05]  /*1d10*/  BSYNC B0 ;  /* 0x0000000000007941 */ /* 0x000fea0003800000 */
.L_x_33:
[----:B0----5:R-:W-:Y:S01]  /*1d20*/  HADD2.F32 R11, -RZ, R14.H0_H0 ;  /* 0x2000000eff0b7230 */ /* 0x021fe20000004100 */
[----:B------:R-:W-:Y:S01]  /*1d30*/  ISETP.GT.AND P1, PT, R3, 0x9, PT ;  /* 0x000000090300780c */ /* 0x000fe20003f24270 */
[----:B------:R-:W-:Y:S03]  /*1d40*/  BSSY B0, `(.L_x_35) ;  /* 0x0000008000007945 */ /* 0x000fe60003800000 */
[----:B------:R-:W-:Y:S01]  /*1d50*/  FMUL R11, R11, R2 ;  /* 0x000000020b0b7220 */ /* 0x000fe20000400000 */
[----:B------:R-:W-:-:S03]  /*1d60*/  ISETP.GT.AND P3, PT, R10, RZ, P1 ;  /* 0x000000ff0a00720c */ /* 0x000fc60000f64270 */
[----:B------:R-:W-:-:S05]  /*1d70*/  FFMA R11, R28, R0, R11 ;  /* 0x000000001c0b7223 */ /* 0x000fca000000000b */
[----:B------:R-:W-:-:S05]  /*1d80*/  F2FP.F16.F32.PACK_AB R11, RZ, R11 ;  /* 0x0000000bff0b723e */ /* 0x000fca00000000ff */
[----:B------:R0:W-:Y:S01]  /*1d90*/  @P2 STG.E.U16 desc[UR12][R6.64+0x10], R11 ;  /* 0x0000100b06002986 */ /* 0x0001e2000c10150c */
[----:B------:R-:W-:Y:S05]  /*1da0*/  @!P3 BRA `(.L_x_36) ;  /* 0x000000000004b947 */ /* 0x000fea0003800000 */
[----:B------:R4:W5:Y:S02]  /*1db0*/  LDG.E.LTC128B.U16 R14, desc[UR12][R4.64+0x12] ;  /* 0x0000120c040e7981 */ /* 0x000964000c1e1520 */
.L_x_36:
[----:B------:R-:W-:Y:S05]  /*1dc0*/  BSYNC B0 ;  /* 0x0000000000007941 */ /* 0x000fea0003800000 */
.L_x_35:
[----:B0----5:R-:W-:Y:S01]  /*1dd0*/  HADD2.F32 R11, -RZ, R14.H0_H0 ;  /* 0x2000000eff0b7230 */ /* 0x021fe20000004100 */
[----:B------:R-:W-:Y:S01]  /*1de0*/  ISETP.GT.AND P0, PT, R10, 0x8, P0 ;  /* 0x000000080a00780c */ /* 0x000fe20000704270 */
[----:B------:R-:W-:Y:S03]  /*1df0*/  BSSY B0, `(.L_x_37) ;  /* 0x0000007000007945 */ /* 0x000fe60003800000 */
[----:B------:R-:W-:-:S04]  /*1e00*/  FMUL R12, R11, R2 ;  /* 0x000000020b0c7220 */ /* 0x000fc80000400000 */
[----:B------:R-:W-:-:S05]  /*1e10*/  FFMA R12, R29, R0, R12 ;  /* 0x000000001d0c7223 */ /* 0x000fca000000000c */
[----:B------:R-:W-:-:S05]  /*1e20*/  F2FP.F16.F32.PACK_AB R12, RZ, R12 ;  /* 0x0000000cff0c723e */ /* 0x000fca00000000ff */
[----:B------:R0:W-:Y:S01]  /*1e30*/  @P3 STG.E.U16 desc[UR12][R6.64+0x12], R12 ;  /* 0x0000120c06003986 */ /* 0x0001e2000c10150c */
[----:B------:R-:W-:Y:S05]  /*1e40*/  @!P0 BRA `(.L_x_38) ;  /* 0x0000000000048947 */ /* 0x000fea0003800000 */
[----:B------:R0:W5:Y:S02]  /*1e50*/  LDG.E.LTC128B.U16 R14, desc[UR12][R8.64+0x10] ;  /* 0x0000100c080e7981 */ /* 0x000164000c1e1520 */
.L_x_38:
[----:B------:R-:W-:Y:S05]  /*1e60*/  BSYNC B0 ;  /* 0x0000000000007941 */ /* 0x000fea0003800000 */
.L_x_37:
[----:B-----5:R-:W-:Y:S01]  /*1e70*/  HADD2.F32 R11, -RZ, R14.H0_H0 ;  /* 0x2000000eff0b7230 */ /* 0x020fe20000004100 */
[----:B------:R-:W-:Y:S01]  /*1e80*/  ISETP.GT.AND P1, PT, R10, 0x8, P1 ;  /* 0x000000080a00780c */ /* 0x000fe20000f24270 */
[----:B0-----:R-:W-:Y:S01]  /*1e90*/  @P0 IMAD.MOV.U32 R12, RZ, RZ, R16 ;  /* 0x000000ffff0c0224 */ /* 0x001fe200078e0010 */
[----:B------:R-:W-:Y:S01]  /*1ea0*/  BSSY B0, `(.L_x_39) ;  /* 0x0000008000007945 */ /* 0x000fe20003800000 */
[----:B------:R-:W-:Y:S02]  /*1eb0*/  @P0 IMAD.MOV.U32 R13, RZ, RZ, R17 ;  /* 0x000000ffff0d0224 */ /* 0x000fe400078e0011 */
[----:B------:R-:W-:-:S04]  /*1ec0*/  FMUL R11, R11, R2 ;  /* 0x000000020b0b7220 */ /* 0x000fc80000400000 */
[----:B------:R-:W-:-:S05]  /*1ed0*/  FFMA R11, R30, R0, R11 ;  /* 0x000000001e0b7223 */ /* 0x000fca000000000b */
[----:B------:R-:W-:-:S05]  /*1ee0*/  F2FP.F16.F32.PACK_AB R11, RZ, R11 ;  /* 0x0000000bff0b723e */ /* 0x000fca00000000ff */
[----:B------:R0:W-:Y:S01]  /*1ef0*/  @P0 STG.E.U16 desc[UR12][R12.64+0x10], R11 ;  /* 0x0000100b0c000986 */ /* 0x0001e2000c10150c */
[----:B------:R-:W-:Y:S05]  /*1f00*/  @!P1 BRA `(.L_x_40) ;  /* 0x0000000000049947 */ /* 0x000fea0003800000 */
[----:B------:R0:W5:Y:S02]  /*1f10*/  LDG.E.LTC128B.U16 R14, desc[UR12][R8.64+0x12] ;  /* 0x0000120c080e7981 */ /* 0x000164000c1e1520 */
.L_x_40:
[----:B------:R-:W-:Y:S05]  /*1f20*/  BSYNC B0 ;  /* 0x0000000000007941 */ /* 0x000fea0003800000 */
.L_x_39:
[----:B0----5:R-:W-:Y:S01]  /*1f30*/  HADD2.F32 R11, -RZ, R14.H0_H0 ;  /* 0x2000000eff0b7230 */ /* 0x021fe20000004100 */
[----:B------:R-:W-:Y:S01]  /*1f40*/  ISETP.GT.AND P0, PT, R3, 0x10, PT ;  /* 0x000000100300780c */ /* 0x000fe20003f04270 */
[----:B------:R-:W-:Y:S01]  /*1f50*/  @P1 IMAD.MOV.U32 R13, RZ, RZ, R17 ;  /* 0x000000ffff0d1224 */ /* 0x000fe200078e0011 */
        /* <DEDUP_REMOVED lines=10> */
.L_x_42:
[----:B------:R-:W-:Y:S05]  /*2000*/  BSYNC B0 ;  /* 0x0000000000007941 */ /* 0x000fea0003800000 */
.L_x_41:
        /* <DEDUP_REMOVED lines=10> */
.L_x_44:
[----:B------:R-:W-:Y:S05]  /*20b0*/  BSYNC B0 ;  /* 0x0000000000007941 */ /* 0x000fea0003800000 */
.L_x_43:
        /* <DEDUP_REMOVED lines=9> */
.L_x_46:
[----:B------:R-:W-:Y:S05]  /*2150*/  BSYNC B0 ;  /* 0x0000000000007941 */ /* 0x000fea0003800000 */
.L_x_45:
        /* <DEDUP_REMOVED lines=11> */
.L_x_48:
[----:B------:R-:W-:Y:S05]  /*2210*/  BSYNC B0 ;  /* 0x0000000000007941 */ /* 0x000fea0003800000 */
.L_x_47:
        /* <DEDUP_REMOVED lines=13> */
.L_x_50:
[----:B------:R-:W-:Y:S05]  /*22f0*/  BSYNC B0 ;  /* 0x0000000000007941 */ /* 0x000fea0003800000 */
.L_x_49:
        /* <DEDUP_REMOVED lines=10> */
.L_x_52:
[----:B------:R-:W-:Y:S05]  /*23a0*/  BSYNC B0 ;  /* 0x0000000000007941 */ /* 0x000fea0003800000 */
.L_x_51:
        /* <DEDUP_REMOVED lines=9> */
.L_x_54:
[----:B------:R-:W-:Y:S05]  /*2440*/  BSYNC B0 ;  /* 0x0000000000007941 */ /* 0x000fea0003800000 */
.L_x_53:
        /* <DEDUP_REMOVED lines=11> */
.L_x_56:
[----:B------:R-:W-:Y:S05]  /*2500*/  BSYNC B0 ;  /* 0x0000000000007941 */ /* 0x000fea0003800000 */
.L_x_55:
        /* <DEDUP_REMOVED lines=13> */
.L_x_58:
[----:B------:R-:W-:Y:S05]  /*25e0*/  BSYNC B0 ;  /* 0x0000000000007941 */ /* 0x000fea0003800000 */
.L_x_57:
        /* <DEDUP_REMOVED lines=10> */
.L_x_60:
[----:B------:R-:W-:Y:S05]  /*2690*/  BSYNC B0 ;  /* 0x0000000000007941 */ /* 0x000fea0003800000 */
.L_x_59:
        /* <DEDUP_REMOVED lines=9> */
.L_x_62:
[----:B------:R-:W-:Y:S05]  /*2730*/  BSYNC B0 ;  /* 0x0000000000007941 */ /* 0x000fea0003800000 */
.L_x_61:
        /* <DEDUP_REMOVED lines=11> */
.L_x_64:
[----:B------:R-:W-:Y:S05]  /*27f0*/  BSYNC B0 ;  /* 0x0000000000007941 */ /* 0x000fea0003800000 */
.L_x_63:
        /* <DEDUP_REMOVED lines=13> */
.L_x_66:
[----:B------:R-:W-:Y:S05]  /*28d0*/  BSYNC B0 ;  /* 0x0000000000007941 */ /* 0x000fea0003800000 */
.L_x_65:
        /* <DEDUP_REMOVED lines=10> */
.L_x_68:
[----:B------:R-:W-:Y:S05]  /*2980*/  BSYNC B0 ;  /* 0x0000000000007941 */ /* 0x000fea0003800000 */
.L_x_67:
        /* <DEDUP_REMOVED lines=9> */
.L_x_70:
[----:B------:R-:W-:Y:S05]  /*2a20*/  BSYNC B0 ;  /* 0x0000000000007941 */ /* 0x000fea0003800000 */
.L_x_69:
        /* <DEDUP_REMOVED lines=11> */
.L_x_72:
[----:B------:R-:W-:Y:S05]  /*2ae0*/  BSYNC B0 ;  /* 0x0000000000007941 */ /* 0x000fea0003800000 */
.L_x_71:
        /* <DEDUP_REMOVED lines=13> */
.L_x_74:
[----:B------:R-:W-:Y:S05]  /*2bc0*/  BSYNC B0 ;  /* 0x0000000000007941 */ /* 0x000fea0003800000 */
.L_x_73:
        /* <DEDUP_REMOVED lines=10> */
.L_x_76:
[----:B------:R-:W-:Y:S05]  /*2c70*/  BSYNC B0 ;  /* 0x0000000000007941 */ /* 0x000fea0003800000 */
.L_x_75:
        /* <DEDUP_REMOVED lines=9> */
.L_x_78:
[----:B------:R-:W-:Y:S05]  /*2d10*/  BSYNC B0 ;  /* 0x0000000000007941 */ /* 0x000fea0003800000 */
.L_x_77:
        /* <DEDUP_REMOVED lines=11> */
.L_x_80:
[----:B------:R-:W-:Y:S05]  /*2dd0*/  BSYNC B0 ;  /* 0x0000000000007941 */ /* 0x000fea0003800000 */
.L_x_79:
        /* <DEDUP_REMOVED lines=13> */
.L_x_82:
[----:B------:R-:W-:Y:S05]  /*2eb0*/  BSYNC B0 ;  /* 0x0000000000007941 */ /* 0x000fea0003800000 */
.L_x_81:
        /* <DEDUP_REMOVED lines=10> */
.L_x_84:
[----:B------:R-:W-:Y:S05]  /*2f60*/  BSYNC B0 ;  /* 0x0000000000007941 */ /* 0x000fea0003800000 */
.L_x_83:
        /* <DEDUP_REMOVED lines=9> */
.L_x_86:
[----:B------:R-:W-:Y:S05]  /*3000*/  BSYNC B0 ;  /* 0x0000000000007941 */ /* 0x000fea0003800000 */
.L_x_85:
        /* <DEDUP_REMOVED lines=11> */
.L_x_88:
[----:B------:R-:W-:Y:S05]  /*30c0*/  BSYNC B0 ;  /* 0x0000000000007941 */ /* 0x000fea0003800000 */
.L_x_87:
        /* <DEDUP_REMOVED lines=13> */
.L_x_90:
[----:B------:R-:W-:Y:S05]  /*31a0*/  BSYNC B0 ;  /* 0x0000000000007941 */ /* 0x000fea0003800000 */
.L_x_89:
        /* <DEDUP_REMOVED lines=10> */
.L_x_92:
[----:B------:R-:W-:Y:S05]  /*3250*/  BSYNC B0 ;  /* 0x0000000000007941 */ /* 0x000fea0003800000 */
.L_x_91:
        /* <DEDUP_REMOVED lines=9> */
.L_x_94:
[----:B------:R-:W-:Y:S05]  /*32f0*/  BSYNC B0 ;  /* 0x0000000000007941 */ /* 0x000fea0003800000 */
.L_x_93:
        /* <DEDUP_REMOVED lines=11> */
.L_x_96:
[----:B------:R-:W-:Y:S05]  /*33b0*/  BSYNC B0 ;  /* 0x0000000000007941 */ /* 0x000fea0003800000 */
.L_x_95:
        /* <DEDUP_REMOVED lines=13> */
.L_x_98:
[----:B------:R-:W-:Y:S05]  /*3490*/  BSYNC B0 ;  /* 0x0000000000007941 */ /* 0x000fea0003800000 */
.L_x_97:
        /* <DEDUP_REMOVED lines=10> */
.L_x_100:
[----:B------:R-:W-:Y:S05]  /*3540*/  BSYNC B0 ;  /* 0x0000000000007941 */ /* 0x000fea0003800000 */
.L_x_99:
        /* <DEDUP_REMOVED lines=9> */
.L_x_102:
[----:B------:R-:W-:Y:S05]  /*35e0*/  BSYNC B0 ;  /* 0x0000000000007941 */ /* 0x000fea0003800000 */
.L_x_101:
        /* <DEDUP_REMOVED lines=11> */
.L_x_104:
[----:B------:R-:W-:Y:S05]  /*36a0*/  BSYNC B0 ;  /* 0x0000000000007941 */ /* 0x000fea0003800000 */
.L_x_103:
        /* <DEDUP_REMOVED lines=13> */
.L_x_106:
[----:B------:R-:W-:Y:S05]  /*3780*/  BSYNC B0 ;  /* 0x0000000000007941 */ /* 0x000fea0003800000 */
.L_x_105:
        /* <DEDUP_REMOVED lines=10> */
.L_x_108:
[----:B------:R-:W-:Y:S05]  /*3830*/  BSYNC B0 ;  /* 0x0000000000007941 */ /* 0x000fea0003800000 */
.L_x_107:
        /* <DEDUP_REMOVED lines=9> */
.L_x_110:
[----:B------:R-:W-:Y:S05]  /*38d0*/  BSYNC B0 ;  /* 0x0000000000007941 */ /* 0x000fea0003800000 */
.L_x_109:
        /* <DEDUP_REMOVED lines=11> */
.L_x_112:
[----:B------:R-:W-:Y:S05]  /*3990*/  BSYNC B0 ;  /* 0x0000000000007941 */ /* 0x000fea0003800000 */
.L_x_111:
        /* <DEDUP_REMOVED lines=13> */
.L_x_114:
[----:B------:R-:W-:Y:S05]  /*3a70*/  BSYNC B0 ;  /* 0x0000000000007941 */ /* 0x000fea0003800000 */
.L_x_113:
        /* <DEDUP_REMOVED lines=10> */
.L_x_116:
[----:B------:R-:W-:Y:S05]  /*3b20*/  BSYNC B0 ;  /* 0x0000000000007941 */ /* 0x000fea0003800000 */
.L_x_115:
        /* <DEDUP_REMOVED lines=9> */
.L_x_118:
[----:B------:R-:W-:Y:S05]  /*3bc0*/  BSYNC B0 ;  /* 0x0000000000007941 */ /* 0x000fea0003800000 */
.L_x_117:
        /* <DEDUP_REMOVED lines=11> */
.L_x_120:
[----:B------:R-:W-:Y:S05]  /*3c80*/  BSYNC B0 ;  /* 0x0000000000007941 */ /* 0x000fea0003800000 */
.L_x_119:
        /* <DEDUP_REMOVED lines=13> */
.L_x_122:
[----:B------:R-:W-:Y:S05]  /*3d60*/  BSYNC B0 ;  /* 0x0000000000007941 */ /* 0x000fea0003800000 */
.L_x_121:
        /* <DEDUP_REMOVED lines=10> */
.L_x_124:
[----:B------:R-:W-:Y:S05]  /*3e10*/  BSYNC B0 ;  /* 0x0000000000007941 */ /* 0x000fea0003800000 */
.L_x_123:
        /* <DEDUP_REMOVED lines=9> */
.L_x_126:
[----:B------:R-:W-:Y:S05]  /*3eb0*/  BSYNC B0 ;  /* 0x0000000000007941 */ /* 0x000fea0003800000 */
.L_x_125:
        /* <DEDUP_REMOVED lines=11> */
.L_x_128:
[----:B------:R-:W-:Y:S05]  /*3f70*/  BSYNC B0 ;  /* 0x0000000000007941 */ /* 0x000fea0003800000 */
.L_x_127:
        /* <DEDUP_REMOVED lines=13> */
.L_x_130:
[----:B------:R-:W-:Y:S05]  /*4050*/  BSYNC B0 ;  /* 0x0000000000007941 */ /* 0x000fea0003800000 */
.L_x_129:
        /* <DEDUP_REMOVED lines=10> */
.L_x_132:
[----:B------:R-:W-:Y:S05]  /*4100*/  BSYNC B0 ;  /* 0x0000000000007941 */ /* 0x000fea0003800000 */
.L_x_131:
        /* <DEDUP_REMOVED lines=9> */
.L_x_134:
[----:B------:R-:W-:Y:S05]  /*41a0*/  BSYNC B0 ;  /* 0x0000000000007941 */ /* 0x000fea0003800000 */
.L_x_133:
        /* <DEDUP_REMOVED lines=11> */
.L_x_136:
[----:B------:R-:W-:Y:S05]  /*4260*/  BSYNC B0 ;  /* 0x0000000000007941 */ /* 0x000fea0003800000 */
.L_x_135:
        /* <DEDUP_REMOVED lines=13> */
.L_x_138:
[----:B------:R-:W-:Y:S05]  /*4340*/  BSYNC B0 ;  /* 0x0000000000007941 */ /* 0x000fea0003800000 */
.L_x_137:
        /* <DEDUP_REMOVED lines=10> */
.L_x_140:
[----:B------:R-:W-:Y:S05]  /*43f0*/  BSYNC B0 ;  /* 0x0000000000007941 */ /* 0x000fea0003800000 */
.L_x_139:
        /* <DEDUP_REMOVED lines=9> */
.L_x_142:
[----:B------:R-:W-:Y:S05]  /*4490*/  BSYNC B0 ;  /* 0x0000000000007941 */ /* 0x000fea0003800000 */
.L_x_141:
        /* <DEDUP_REMOVED lines=11> */
.L_x_144:
[----:B------:R-:W-:Y:S05]  /*4550*/  BSYNC B0 ;  /* 0x0000000000007941 */ /* 0x000fea0003800000 */
.L_x_143:
        /* <DEDUP_REMOVED lines=13> */
.L_x_146:
[----:B------:R-:W-:Y:S05]  /*4630*/  BSYNC B0 ;  /* 0x0000000000007941 */ /* 0x000fea0003800000 */
.L_x_145:
        /* <DEDUP_REMOVED lines=10> */
.L_x_148:
[----:B------:R-:W-:Y:S05]  /*46e0*/  BSYNC B0 ;  /* 0x0000000000007941 */ /* 0x000fea0003800000 */
.L_x_147:
[----:B-----5:R-:W-:Y:S01]  /*46f0*/  HADD2.F32 R3, -RZ, R14.H0_H0 ;  /* 0x2000000eff037230 */ /* 0x020fe20000004100 */
[----:B------:R-:W-:Y:S01]  /*4700*/  ISETP.GT.AND P0, PT, R10, 0x8, P0 ;  /* 0x000000080a00780c */ /* 0x000fe20000704270 */
[----:B------:R-:W-:Y:S03]  /*4710*/  BSSY B0, `(.L_x_149) ;  /* 0x0000007000007945 */ /* 0x000fe60003800000 */
[----:B01-34-:R-:W-:-:S04]  /*4720*/  FMUL R4, R3, R2 ;  /* 0x0000000203047220 */ /* 0x01bfc80000400000 */
[----:B------:R-:W-:-:S05]  /*4730*/  FFMA R4, R85, R0, R4 ;  /* 0x0000000055047223 */ /* 0x000fca0000000004 */
[----:B------:R-:W-:-:S05]  /*4740*/  F2FP.F16.F32.PACK_AB R4, RZ, R4 ;  /* 0x00000004ff04723e */ /* 0x000fca00000000ff */
[----:B------:R0:W-:Y:S01]  /*4750*/  @P3 STG.E.U16 desc[UR12][R6.64+0xf2], R4 ;  /* 0x0000f20406003986 */ /* 0x0001e2000c10150c */
[----:B------:R-:W-:Y:S05]  /*4760*/  @!P0 BRA `(.L_x_150) ;  /* 0x0000000000048947 */ /* 0x000fea0003800000 */
[----:B------:R1:W5:Y:S02]  /*4770*/  LDG.E.LTC128B.U16 R14, desc[UR12][R8.64+0xf0] ;  /* 0x0000f00c080e7981 */ /* 0x000364000c1e1520 */
.L_x_150:
[----:B------:R-:W-:Y:S05]  /*4780*/  BSYNC B0 ;  /* 0x0000000000007941 */ /* 0x000fea0003800000 */
.L_x_149:
        /* <DEDUP_REMOVED lines=11> */
.L_x_152:
[----:B------:R-:W-:Y:S05]  /*4840*/  BSYNC B0 ;  /* 0x0000000000007941 */ /* 0x000fea0003800000 */
.L_x_151:
[----:B0----5:R-:W-:-:S05]  /*4850*/  HADD2.F32 R3, -RZ, R14.H0_H0 ;  /* 0x2000000eff037230 */ /* 0x021fca0000004100 */
[----:B------:R-:W-:-:S04]  /*4860*/  FMUL R2, R3, R2 ;  /* 0x0000000203027220 */ /* 0x000fc80000400000 */
[----:B------:R-:W-:Y:S01]  /*4870*/  FFMA R2, R87, R0, R2 ;  /* 0x0000000057027223 */ /* 0x000fe20000000002 */
[----:B------:R-:W-:Y:S06]  /*4880*/  @!P1 EXIT ;  /* 0x000000000000994d */ /* 0x000fec0003800000 */
[----:B------:R-:W-:-:S05]  /*4890*/  F2FP.F16.F32.PACK_AB R2, RZ, R2 ;  /* 0x00000002ff02723e */ /* 0x000fca00000000ff */
[----:B------:R-:W-:Y:S01]  /*48a0*/  STG.E.U16 desc[UR12][R16.64+0xf2], R2 ;  /* 0x0000f20210007986 */ /* 0x000fe2000c10150c */
[----:B------:R-:W-:Y:S05]  /*48b0*/  EXIT ;  /* 0x000000000000794d */ /* 0x000fea0003800000 */
.L_x_28:
[----:B------:R-:W-:Y:S01]  /*48c0*/  ISETP.GT.AND P3, PT, R3, 0x1, PT ;  /* 0x000000010300780c */ /* 0x000fe20003f64270 */
[----:B------:R-:W-:Y:S01]  /*48d0*/  ULDC.64 UR4, c[0x0][0x650] ;  /* 0x0001940000047ab9 */ /* 0x000fe20000000a00 */
[-C--:B--2---:R-:W-:Y:S01]  /*48e0*/  FMUL R24, R24, R0.reuse ;  /* 0x0000000018187220 */ /* 0x084fe20000400000 */
[-C--:B------:R-:W-:Y:S01]  /*48f0*/  FMUL R25, R25, R0.reuse ;  /* 0x0000000019197220 */ /* 0x080fe20000400000 */
[----:B------:R-:W-:Y:S01]  /*4900*/  ISETP.GT.AND P4, PT, R10, RZ, P3 ;  /* 0x000000ff0a00720c */ /* 0x000fe20001f84270 */
[-C--:B------:R-:W-:Y:S01]  /*4910*/  FMUL R26, R26, R0.reuse ;  /* 0x000000001a1a7220 */ /* 0x080fe20000400000 */
[----:B------:R-:W-:Y:S01]  /*4920*/  LEA R4, P1, R12, UR4, 0x1 ;  /* 0x000000040c047c11 */ /* 0x000fe2000f8208ff */
[----:B------:R-:W-:Y:S01]  /*4930*/  FMUL R27, R27, R0 ;  /* 0x000000001b1b7220 */ /* 0x000fe20000400000 */
[----:B------:R-:W-:Y:S01]  /*4940*/  F2FP.F16.F32.PACK_AB R24, RZ, R24 ;  /* 0x00000018ff18723e */ /* 0x000fe200000000ff */
[-C--:B------:R-:W-:Y:S01]  /*4950*/  FMUL R28, R28, R0.reuse ;  /* 0x000000001c1c7220 */ /* 0x080fe20000400000 */
[----:B------:R-:W-:Y:S01]  /*4960*/  LEA.HI.X R5, R12, UR5, R7, 0x1, P1 ;  /* 0x000000050c057c11 */ /* 0x000fe200088f0c07 */
[-C--:B------:R-:W-:Y:S01]  /*4970*/  FMUL R29, R29, R0.reuse ;  /* 0x000000001d1d7220 */ /* 0x080fe20000400000 */
[----:B------:R-:W-:Y:S01]  /*4980*/  F2FP.F16.F32.PACK_AB R25, RZ, R25 ;  /* 0x00000019ff19723e */ /* 0x000fe200000000ff */
[-C--:B------:R-:W-:Y:S01]  /*4990*/  FMUL R30, R30, R0.reuse ;  /* 0x000000001e1e7220 */ /* 0x080fe20000400000 */
[----:B------:R-:W-:Y:S01]  /*49a0*/  ISETP.GT.AND P3, PT, R10, 0x8, P3 ;  /* 0x000000080a00780c */ /* 0x000fe20001f64270 */
[----:B------:R-:W-:Y:S01]  /*49b0*/  @P2 STG.E.U16 desc[UR12][R4.64], R24 ;  /* 0x0000001804002986 */ /* 0x000fe2000c10150c */
[----:B------:R-:W-:Y:S01]  /*49c0*/  SHF.L.U64.HI R11, R16, 0x1, R11 ;  /* 0x00000001100b7819 */ /* 0x000fe2000001020b */
[----:B------:R-:W-:Y:S01]  /*49d0*/  FMUL R31, R31, R0 ;  /* 0x000000001f1f7220 */ /* 0x000fe20000400000 */
[----:B------:R-:W-:Y:S01]  /*49e0*/  ISETP.GT.AND P2, PT, R10, 0x8, P0 ;  /* 0x000000080a00780c */ /* 0x000fe20000744270 */
[----:B------:R-:W-:Y:S01]  /*49f0*/  @P4 STG.E.U16 desc[UR12][R4.64+0x2], R25 ;  /* 0x0000021904004986 */ /* 0x000fe2000c10150c */
[----:B------:R-:W-:Y:S01]  /*4a00*/  LEA R16, P4, R16, R4, 0x1 ;  /* 0x0000000410107211 */ /* 0x000fe200078808ff */
[-C--:B------:R-:W-:Y:S01]  /*4a10*/  FMUL R32, R32, R0.reuse ;  /* 0x0000000020207220 */ /* 0x080fe20000400000 */
[----:B------:R-:W-:Y:S01]  /*4a20*/  ISETP.GT.AND P1, PT, R3, 0x8, PT ;  /* 0x000000080300780c */ /* 0x000fe20003f24270 */
[-C--:B------:R-:W-:Y:S01]  /*4a30*/  FMUL R33, R33, R0.reuse ;  /* 0x0000000021217220 */ /* 0x080fe20000400000 */
[----:B------:R-:W-:Y:S01]  /*4a40*/  ISETP.GT.AND P0, PT, R3, 0x9, PT ;  /* 0x000000090300780c */ /* 0x000fe20003f04270 */
[----:B------:R-:W-:Y:S01]  /*4a50*/  IMAD.X R17, R11, 0x1, R5, P4 ;  /* 0x000000010b117824 */ /* 0x000fe200020e0605 */
[C---:B------:R-:W-:Y:S01]  /*4a60*/  ISETP.GT.AND P5, PT, R10.reuse, RZ, P1 ;  /* 0x000000ff0a00720c */ /* 0x040fe20000fa4270 */
[--C-:B------:R-:W-:Y:S01]  /*4a70*/  @P3 IMAD.MOV.U32 R6, RZ, RZ, R16.reuse ;  /* 0x000000ffff063224 */ /* 0x100fe200078e0010 */
[C---:B------:R-:W-:Y:S01]  /*4a80*/  ISETP.GT.AND P4, PT, R10.reuse, RZ, P0 ;  /* 0x000000ff0a00720c */ /* 0x040fe20000784270 */
[--C-:B------:R-:W-:Y:S01]  /*4a90*/  @P3 IMAD.MOV.U32 R7, RZ, RZ, R17.reuse ;  /* 0x000000ffff073224 */ /* 0x100fe200078e0011 */
[----:B------:R-:W-:Y:S01]  /*4aa0*/  ISETP.GT.AND P1, PT, R10, 0x8, P1 ;  /* 0x000000080a00780c */ /* 0x000fe20000f24270 */
[----:B------:R-:W-:Y:S01]  /*4ab0*/  FMUL R34, R34, R0 ;  /* 0x0000000022227220 */ /* 0x000fe20000400000 */
[----:B------:R-:W-:Y:S01]  /*4ac0*/  F2FP.F16.F32.PACK_AB R26, RZ, R26 ;  /* 0x0000001aff1a723e */ /* 0x000fe200000000ff */
[-C--:B------:R-:W-:Y:S01]  /*4ad0*/  FMUL R35, R35, R0.reuse ;  /* 0x0000000023237220 */ /* 0x080fe20000400000 */
[----:B------:R-:W-:Y:S01]  /*4ae0*/  F2FP.F16.F32.PACK_AB R27, RZ, R27 ;  /* 0x0000001bff1b723e */ /* 0x000fe200000000ff */
[----:B------:R-:W-:Y:S01]  /*4af0*/  FMUL R36, R36, R0 ;  /* 0x0000000024247220 */ /* 0x000fe20000400000 */
[----:B------:R-:W-:Y:S01]  /*4b00*/  F2FP.F16.F32.PACK_AB R28, RZ, R28 ;  /* 0x0000001cff1c723e */ /* 0x000fe200000000ff */
[----:B------:R-:W-:Y:S01]  /*4b10*/  @P2 STG.E.U16 desc[UR12][R16.64], R26 ;  /* 0x0000001a10002986 */ /* 0x000fe2000c10150c */
[----:B------:R-:W-:Y:S01]  /*4b20*/  F2FP.F16.F32.PACK_AB R29, RZ, R29 ;  /* 0x0000001dff1d723e */ /* 0x000fe200000000ff */
[-C--:B------:R-:W-:Y:S01]  /*4b30*/  FMUL R37, R37, R0.reuse ;  /* 0x0000000025257220 */ /* 0x080fe20000400000 */
[----:B------:R-:W-:Y:S01]  /*4b40*/  ISETP.GT.AND P2, PT, R10, 0x8, P0 ;  /* 0x000000080a00780c */ /* 0x000fe20000744270 */
[----:B------:R0:W-:Y:S01]  /*4b50*/  @P3 STG.E.U16 desc[UR12][R6.64+0x2], R27 ;  /* 0x0000021b06003986 */ /* 0x0001e2000c10150c */
[C---:B------:R-:W-:Y:S01]  /*4b60*/  ISETP.GT.AND P3, PT, R3.reuse, 0x10, PT ;  /* 0x000000100300780c */ /* 0x040fe20003f64270 */
[----:B------:R-:W-:Y:S01]  /*4b70*/  FMUL R38, R38, R0 ;  /* 0x0000000026267220 */ /* 0x000fe20000400000 */
[----:B------:R-:W-:Y:S01]  /*4b80*/  F2FP.F16.F32.PACK_AB R30, RZ, R30 ;  /* 0x0000001eff1e723e */ /* 0x000fe200000000ff */
[----:B------:R-:W-:Y:S01]  /*4b90*/  @P5 STG.E.U16 desc[UR12][R4.64+0x10], R28 ;  /* 0x0000101c04005986 */ /* 0x000fe2000c10150c */
[----:B------:R-:W-:Y:S01]  /*4ba0*/  ISETP.GT.AND P0, PT, R3, 0x11, PT ;  /* 0x000000110300780c */ /* 0x000fe20003f04270 */
[-C--:B------:R-:W-:Y:S01]  /*4bb0*/  FMUL R39, R39, R0.reuse ;  /* 0x0000000027277220 */ /* 0x080fe20000400000 */
[----:B------:R-:W-:Y:S01]  /*4bc0*/  F2FP.F16.F32.PACK_AB R31, RZ, R31 ;  /* 0x0000001fff1f723e */ /* 0x000fe200000000ff */
[----:B------:R-:W-:Y:S01]  /*4bd0*/  @P4 STG.E.U16 desc[UR12][R4.64+0x12], R29 ;  /* 0x0000121d04004986 */ /* 0x000fe2000c10150c */
[----:B------:R-:W-:Y:S01]  /*4be0*/  ISETP.GT.AND P4, PT, R10, RZ, P3 ;  /* 0x000000ff0a00720c */ /* 0x000fe20001f84270 */
[----:B------:R-:W-:Y:S01]  /*4bf0*/  FMUL R40, R40, R0 ;  /* 0x0000000028287220 */ /* 0x000fe20000400000 */
[C---:B------:R-:W-:Y:S01]  /*4c00*/  ISETP.GT.AND P3, PT, R10.reuse, 0x8, P3 ;  /* 0x000000080a00780c */ /* 0x040fe20001f64270 */
[--C-:B0-----:R-:W-:Y:S01]  /*4c10*/  @P1 IMAD.MOV.U32 R6, RZ, RZ, R16.reuse ;  /* 0x000000ffff061224 */ /* 0x101fe200078e0010 */
[----:B------:R-:W-:Y:S01]  /*4c20*/  ISETP.GT.AND P5, PT, R10, RZ, P0 ;  /* 0x000000ff0a00720c */ /* 0x000fe200007a4270 */
[--C-:B------:R-:W-:Y:S01]  /*4c30*/  @P1 IMAD.MOV.U32 R7, RZ, RZ, R17.reuse ;  /* 0x000000ffff071224 */ /* 0x100fe200078e0011 */
[----:B------:R-:W-:Y:S01]  /*4c40*/  F2FP.F16.F32.PACK_AB R32, RZ, R32 ;  /* 0x00000020ff20723e */ /* 0x000fe200000000ff */
[-C--:B------:R-:W-:Y:S01]  /*4c50*/  FMUL R41, R41, R0.reuse ;  /* 0x0000000029297220 */ /* 0x080fe20000400000 */
[----:B------:R-:W-:Y:S01]  /*4c60*/  F2FP.F16.F32.PACK_AB R33, RZ, R33 ;  /* 0x00000021ff21723e */ /* 0x000fe200000000ff */
[-C--:B------:R-:W-:Y:S01]  /*4c70*/  FMUL R42, R42, R0.reuse ;  /* 0x000000002a2a7220 */ /* 0x080fe20000400000 */
[----:B------:R0:W-:Y:S01]  /*4c80*/  @P1 STG.E.U16 desc[UR12][R6.64+0x10], R30 ;  /* 0x0000101e06001986 */ /* 0x0001e2000c10150c */
[----:B------:R-:W-:Y:S01]  /*4c90*/  ISETP.GT.AND P1, PT, R10, 0x8, P0 ;  /* 0x000000080a00780c */ /* 0x000fe20000724270 */
[----:B------:R-:W-:Y:S01]  /*4ca0*/  FMUL R43, R43, R0 ;  /* 0x000000002b2b7220 */ /* 0x000fe20000400000 */
[----:B------:R-:W-:Y:S01]  /*4cb0*/  F2FP.F16.F32.PACK_AB R34, RZ, R34 ;  /* 0x00000022ff22723e */ /* 0x000fe200000000ff */
[-C--:B------:R-:W-:Y:S01]  /*4cc0*/  FMUL R44, R44, R0.reuse ;  /* 0x000000002c2c7220 */ /* 0x080fe20000400000 */
[----:B------:R-:W-:Y:S01]  /*4cd0*/  F2FP.F16.F32.PACK_AB R35, RZ, R35 ;  /* 0x00000023ff23723e */ /* 0x000fe200000000ff */
[-C--:B------:R-:W-:Y:S01]  /*4ce0*/  FMUL R45, R45, R0.reuse ;  /* 0x000000002d2d7220 */ /* 0x080fe20000400000 */
[----:B------:R-:W-:Y:S01]  /*4cf0*/  ISETP.GT.AND P0, PT, R3, 0x19, PT ;  /* 0x000000190300780c */ /* 0x000fe20003f04270 */
[----:B------:R-:W-:Y:S01]  /*4d00*/  FMUL R46, R46, R0 ;  /* 0x000000002e2e7220 */ /* 0x000fe20000400000 */
[----:B------:R-:W-:Y:S01]  /*4d10*/  F2FP.F16.F32.PACK_AB R36, RZ, R36 ;  /* 0x00000024ff24723e */ /* 0x000fe200000000ff */
[----:B------:R-:W-:Y:S01]  /*4d20*/  FMUL R47, R47, R0 ;  /* 0x000000002f2f7220 */ /* 0x000fe20000400000 */
[----:B------:R-:W-:Y:S01]  /*4d30*/  F2FP.F16.F32.PACK_AB R37, RZ, R37 ;  /* 0x00000025ff25723e */ /* 0x000fe200000000ff */
[--C-:B0-----:R-:W-:Y:S01]  /*4d40*/  @P2 IMAD.MOV.U32 R6, RZ, RZ, R16.reuse ;  /* 0x000000ffff062224 */ /* 0x101fe200078e0010 */
[----:B------:R-:W-:Y:S01]  /*4d50*/  F2FP.F16.F32.PACK_AB R38, RZ, R38 ;  /* 0x00000026ff26723e */ /* 0x000fe200000000ff */
[--C-:B------:R-:W-:Y:S01]  /*4d60*/  @P2 IMAD.MOV.U32 R7, RZ, RZ, R17.reuse ;  /* 0x000000ffff072224 */ /* 0x100fe200078e0011 */
[----:B------:R-:W-:Y:S01]  /*4d70*/  F2FP.F16.F32.PACK_AB R39, RZ, R39 ;  /* 0x00000027ff27723e */ /* 0x000fe200000000ff */
[----:B------:R-:W-:Y:S01]  /*4d80*/  FMUL R48, R48, R0 ;  /* 0x0000000030307220 */ /* 0x000fe20000400000 */
[----:B------:R-:W-:Y:S01]  /*4d90*/  F2FP.F16.F32.PACK_AB R40, RZ, R40 ;  /* 0x00000028ff28723e */ /* 0x000fe200000000ff */
[-C--:B------:R-:W-:Y:S01]  /*4da0*/  FMUL R49, R49, R0.reuse ;  /* 0x0000000031317220 */ /* 0x080fe20000400000 */
[----:B------:R0:W-:Y:S01]  /*4db0*/  @P2 STG.E.U16 desc[UR12][R6.64+0x12], R31 ;  /* 0x0000121f06002986 */ /* 0x0001e2000c10150c */
[----:B------:R-:W-:Y:S01]  /*4dc0*/  ISETP.GT.AND P2, PT, R3, 0x18, PT ;  /* 0x000000180300780c */ /* 0x000fe20003f44270 */
[-C--:B------:R-:W-:Y:S01]  /*4dd0*/  FMUL R50, R50, R0.reuse ;  /* 0x0000000032327220 */ /* 0x080fe20000400000 */
[----:B------:R-:W-:Y:S01]  /*4de0*/  F2FP.F16.F32.PACK_AB R41, RZ, R41 ;  /* 0x00000029ff29723e */ /* 0x000fe200000000ff */
[----:B------:R-:W-:Y:S01]  /*4df0*/  @P4 STG.E.U16 desc[UR12][R4.64+0x20], R32 ;  /* 0x0000202004004986 */ /* 0x000fe2000c10150c */
[C---:B------:R-:W-:Y:S01]  /*4e00*/  ISETP.GT.AND P4, PT, R10.reuse, RZ, P2 ;  /* 0x000000ff0a00720c */ /* 0x040fe20001784270 */
[-C--:B------:R-:W-:Y:S01]  /*4e10*/  FMUL R51, R51, R0.reuse ;  /* 0x0000000033337220 */ /* 0x080fe20000400000 */
[C---:B------:R-:W-:Y:S01]  /*4e20*/  ISETP.GT.AND P2, PT, R10.reuse, 0x8, P2 ;  /* 0x000000080a00780c */ /* 0x040fe20001744270 */
[----:B------:R-:W-:Y:S01]  /*4e30*/  @P5 STG.E.U16 desc[UR12][R4.64+0x22], R33 ;  /* 0x0000222104005986 */ /* 0x000fe2000c10150c */
[----:B------:R-:W-:Y:S01]  /*4e40*/  ISETP.GT.AND P5, PT, R10, RZ, P0 ;  /* 0x000000ff0a00720c */ /* 0x000fe200007a4270 */
[----:B------:R-:W-:Y:S01]  /*4e50*/  FMUL R52, R52, R0 ;  /* 0x0000000034347220 */ /* 0x000fe20000400000 */
[----:B------:R-:W-:Y:S01]  /*4e60*/  F2FP.F16.F32.PACK_AB R42, RZ, R42 ;  /* 0x0000002aff2a723e */ /* 0x000fe200000000ff */
[--C-:B0-----:R-:W-:Y:S01]  /*4e70*/  @P3 IMAD.MOV.U32 R6, RZ, RZ, R16.reuse ;  /* 0x000000ffff063224 */ /* 0x101fe200078e0010 */
[----:B------:R-:W-:Y:S01]  /*4e80*/  F2FP.F16.F32.PACK_AB R43, RZ, R43 ;  /* 0x0000002bff2b723e */ /* 0x000fe200000000ff */
[--C-:B------:R-:W-:Y:S01]  /*4e90*/  @P3 IMAD.MOV.U32 R7, RZ, RZ, R17.reuse ;  /* 0x000000ffff073224 */ /* 0x100fe200078e0011 */
[----:B------:R-:W-:Y:S01]  /*4ea0*/  F2FP.F16.F32.PACK_AB R44, RZ, R44 ;  /* 0x0000002cff2c723e */ /* 0x000fe200000000ff */
[-C--:B------:R-:W-:Y:S01]  /*4eb0*/  FMUL R53, R53, R0.reuse ;  /* 0x0000000035357220 */ /* 0x080fe20000400000 */
[----:B------:R-:W-:Y:S01]  /*4ec0*/  F2FP.F16.F32.PACK_AB R45, RZ, R45 ;  /* 0x0000002dff2d723e */ /* 0x000fe200000000ff */
[-C--:B------:R-:W-:Y:S01]  /*4ed0*/  FMUL R54, R54, R0.reuse ;  /* 0x0000000036367220 */ /* 0x080fe20000400000 */
[----:B------:R0:W-:Y:S01]  /*4ee0*/  @P3 STG.E.U16 desc[UR12][R6.64+0x20], R34 ;  /* 0x0000202206003986 */ /* 0x0001e2000c10150c */
[----:B------:R-:W-:Y:S01]  /*4ef0*/  ISETP.GT.AND P3, PT, R3, 0x20, PT ;  /* 0x000000200300780c */ /* 0x000fe20003f64270 */
[----:B------:R-:W-:Y:S01]  /*4f00*/  FMUL R55, R55, R0 ;  /* 0x0000000037377220 */ /* 0x000fe20000400000 */
[----:B------:R-:W-:Y:S01]  /*4f10*/  F2FP.F16.F32.PACK_AB R46, RZ, R46 ;  /* 0x0000002eff2e723e */ /* 0x000fe200000000ff */
[-C--:B------:R-:W-:Y:S01]  /*4f20*/  FMUL R56, R56, R0.reuse ;  /* 0x0000000038387220 */ /* 0x080fe20000400000 */
[----:B------:R-:W-:Y:S01]  /*4f30*/  F2FP.F16.F32.PACK_AB R47, RZ, R47 ;  /* 0x0000002fff2f723e */ /* 0x000fe200000000ff */
[----:B------:R-:W-:Y:S01]  /*4f40*/  FMUL R57, R57, R0 ;  /* 0x0000000039397220 */ /* 0x000fe20000400000 */
[----:B------:R-:W-:Y:S01]  /*4f50*/  F2FP.F16.F32.PACK_AB R48, RZ, R48 ;  /* 0x00000030ff30723e */ /* 0x000fe200000000ff */
[-C--:B------:R-:W-:Y:S01]  /*4f60*/  FMUL R58, R58, R0.reuse ;  /* 0x000000003a3a7220 */ /* 0x080fe20000400000 */
[----:B------:R-:W-:Y:S01]  /*4f70*/  F2FP.F16.F32.PACK_AB R49, RZ, R49 ;  /* 0x00000031ff31723e */ /* 0x000fe200000000ff */
        /* <DEDUP_REMOVED lines=10> */
[----:B------:R-:W-:Y:S01]  /*5020*/  ISETP.GT.AND P1, PT, R10, 0x8, P0 ;  /* 0x000000080a00780c */ /* 0x000fe20000724270 */
[-C--:B------:R-:W-:Y:S01]  /*5030*/  FMUL R62, R62, R0.reuse ;  /* 0x000000003e3e7220 */ /* 0x080fe20000400000 */
[----:B------:R-:W-:Y:S01]  /*5040*/  ISETP.GT.AND P0, PT, R3, 0x21, PT ;  /* 0x000000210300780c */ /* 0x000fe20003f04270 */
        /* <DEDUP_REMOVED lines=65> */
[----:B0-----:R-:W-:Y:S01]  /*5460*/  @P1 IMAD.MOV.U32 R6, RZ, RZ, R16 ;  /* 0x000000ffff061224 */ /* 0x001fe200078e0010 */
[----:B------:R-:W-:Y:S01]  /*5470*/  F2FP.F16.F32.PACK_AB R75, RZ, R75 ;  /* 0x0000004bff4b723e */ /* 0x000fe200000000ff */
[----:B------:R-:W-:Y:S01]  /*5480*/  @P1 IMAD.MOV.U32 R7, RZ, RZ, R17 ;  /* 0x000000ffff071224 */ /* 0x000fe200078e0011 */
        /* <DEDUP_REMOVED lines=10> */
[----:B------:R-:W-:Y:S01]  /*5530*/  FMUL R0, R87, R0 ;  /* 0x0000000057007220 */ /* 0x000fe20000400000 */
[C---:B------:R-:W-:Y:S01]  /*5540*/  ISETP.GT.AND P3, PT, R10.reuse, 0x8, P3 ;  /* 0x000000080a00780c */ /* 0x040fe20001f64270 */
[----:B------:R-:W-:Y:S01]  /*5550*/  @P5 STG.E.U16 desc[UR12][R4.64+0x52], R45 ;  /* 0x0000522d04005986 */ /* 0x000fe2000c10150c */
[----:B------:R-:W-:-:S02]  /*5560*/  ISETP.GT.AND P5, PT, R10, RZ, P0 ;  /* 0x000000ff0a00720c */ /* 0x000fc400007a4270 */
[----:B------:R-:W-:Y:S01]  /*5570*/  F2FP.F16.F32.PACK_AB R78, RZ, R78 ;  /* 0x0000004eff4e723e */ /* 0x000fe200000000ff */
[----:B0-----:R-:W-:Y:S01]  /*5580*/  @P2 IMAD.MOV.U32 R6, RZ, RZ, R16 ;  /* 0x000000ffff062224 */ /* 0x001fe200078e0010 */
[----:B------:R-:W-:Y:S01]  /*5590*/  F2FP.F16.F32.PACK_AB R79, RZ, R79 ;  /* 0x0000004fff4f723e */ /* 0x000fe200000000ff */
[----:B------:R-:W-:Y:S01]  /*55a0*/  @P2 IMAD.MOV.U32 R7, RZ, RZ, R17 ;  /* 0x000000ffff072224 */ /* 0x000fe200078e0011 */
[----:B------:R-:W-:Y:S02]  /*55b0*/  F2FP.F16.F32.PACK_AB R80, RZ, R80 ;  /* 0x00000050ff50723e */ /* 0x000fe400000000ff */
[----:B------:R-:W-:Y:S02]  /*55c0*/  F2FP.F16.F32.PACK_AB R81, RZ, R81 ;  /* 0x00000051ff51723e */ /* 0x000fe400000000ff */
[----:B------:R0:W-:Y:S01]  /*55d0*/  @P2 STG.E.U16 desc[UR12][R6.64+0x50], R46 ;  /* 0x0000502e06002986 */ /* 0x0001e2000c10150c */
[----:B------:R-:W-:Y:S02]  /*55e0*/  ISETP.GT.AND P2, PT, R3, 0x38, PT ;  /* 0x000000380300780c */ /* 0x000fe40003f44270 */
[----:B------:R-:W-:-:S02]  /*55f0*/  F2FP.F16.F32.PACK_AB R82, RZ, R82 ;  /* 0x00000052ff52723e */ /* 0x000fc400000000ff */
[----:B------:R-:W-:Y:S02]  /*5600*/  F2FP.F16.F32.PACK_AB R83, RZ, R83 ;  /* 0x00000053ff53723e */ /* 0x000fe400000000ff */
[----:B------:R-:W-:Y:S02]  /*5610*/  F2FP.F16.F32.PACK_AB R84, RZ, R84 ;  /* 0x00000054ff54723e */ /* 0x000fe400000000ff */
[----:B------:R-:W-:Y:S02]  /*5620*/  F2FP.F16.F32.PACK_AB R85, RZ, R85 ;  /* 0x00000055ff55723e */ /* 0x000fe400000000ff */
[----:B------:R-:W-:Y:S01]  /*5630*/  F2FP.F16.F32.PACK_AB R86, RZ, R86 ;  /* 0x00000056ff56723e */ /* 0x000fe200000000ff */
[----:B0-----:R-:W-:Y:S02]  /*5640*/  @P1 IMAD.MOV.U32 R6, RZ, RZ, R16 ;  /* 0x000000ffff061224 */ /* 0x001fe400078e0010 */
[----:B------:R-:W-:-:S05]  /*5650*/  @P1 IMAD.MOV.U32 R7, RZ, RZ, R17 ;  /* 0x000000ffff071224 */ /* 0x000fca00078e0011 */
[----:B------:R0:W-:Y:S01]  /*5660*/  @P1 STG.E.U16 desc[UR12][R6.64+0x52], R47 ;  /* 0x0000522f06001986 */ /* 0x0001e2000c10150c */
[C---:B------:R-:W-:Y:S02]  /*5670*/  ISETP.GT.AND P1, PT, R10.reuse, 0x8, P0 ;  /* 0x000000080a00780c */ /* 0x040fe40000724270 */
[----:B------:R-:W-:Y:S01]  /*5680*/  ISETP.GT.AND P0, PT, R3, 0x39, PT ;  /* 0x000000390300780c */ /* 0x000fe20003f04270 */
[----:B------:R-:W-:Y:S01]  /*5690*/  @P4 STG.E.U16 desc[UR12][R4.64+0x60], R48 ;  /* 0x0000603004004986 */ /* 0x000fe2000c10150c */
[C---:B------:R-:W-:Y:S02]  /*56a0*/  ISETP.GT.AND P4, PT, R10.reuse, RZ, P2 ;  /* 0x000000ff0a00720c */ /* 0x040fe40001784270 */
[C---:B------:R-:W-:Y:S01]  /*56b0*/  ISETP.GT.AND P2, PT, R10.reuse, 0x8, P2 ;  /* 0x000000080a00780c */ /* 0x040fe20001744270 */
[----:B------:R-:W-:Y:S01]  /*56c0*/  @P5 STG.E.U16 desc[UR12][R4.64+0x62], R49 ;  /* 0x0000623104005986 */ /* 0x000fe2000c10150c */
[----:B------:R-:W-:Y:S01]  /*56d0*/  ISETP.GT.AND P5, PT, R10, RZ, P0 ;  /* 0x000000ff0a00720c */ /* 0x000fe200007a4270 */
[----:B0-----:R-:W-:-:S02]  /*56e0*/  @P3 IMAD.MOV.U32 R6, RZ, RZ, R16 ;  /* 0x000000ffff063224 */ /* 0x001fc400078e0010 */
[----:B------:R-:W-:-:S05]  /*56f0*/  @P3 IMAD.MOV.U32 R7, RZ, RZ, R17 ;  /* 0x000000ffff073224 */ /* 0x000fca00078e0011 */
[----:B------:R0:W-:Y:S01]  /*5700*/  @P3 STG.E.U16 desc[UR12][R6.64+0x60], R50 ;  /* 0x0000603206003986 */ /* 0x0001e2000c10150c */
[----:B------:R-:W-:Y:S01]  /*5710*/  ISETP.GT.AND P3, PT, R3, 0x40, PT ;  /* 0x000000400300780c */ /* 0x000fe20003f64270 */
        /* <DEDUP_REMOVED lines=37> */
[C---:B------:R-:W-:Y:S02]  /*5970*/  ISETP.GT.AND P5, PT, R10.reuse, RZ, P0 ;  /* 0x000000ff0a00720c */ /* 0x040fe400007a4270 */
[----:B------:R-:W-:Y:S01]  /*5980*/  ISETP.GT.AND P0, PT, R10, 0x8, P0 ;  /* 0x000000080a00780c */ /* 0x000fe20000704270 */
[----:B0-----:R-:W-:-:S02]  /*5990*/  @P2 IMAD.MOV.U32 R6, RZ, RZ, R16 ;  /* 0x000000ffff062224 */ /* 0x001fc400078e0010 */
[----:B------:R-:W-:-:S05]  /*59a0*/  @P2 IMAD.MOV.U32 R7, RZ, RZ, R17 ;  /* 0x000000ffff072224 */ /* 0x000fca00078e0011 */
[----:B------:R0:W-:Y:S01]  /*59b0*/  @P2 STG.E.U16 desc[UR12][R6.64+0x90], R62 ;  /* 0x0000903e06002986 */ /* 0x0001e2000c10150c */
[----:B------:R-:W-:Y:S01]  /*59c0*/  ISETP.GT.AND P2, PT, R3, 0x59, PT ;  /* 0x000000590300780c */ /* 0x000fe20003f44270 */
[----:B0-----:R-:W-:Y:S02]  /*59d0*/  @P1 IMAD.MOV.U32 R6, RZ, RZ, R16 ;  /* 0x000000ffff061224 */ /* 0x001fe400078e0010 */
[----:B------:R-:W-:-:S05]  /*59e0*/  @P1 IMAD.MOV.U32 R7, RZ, RZ, R17 ;  /* 0x000000ffff071224 */ /* 0x000fca00078e0011 */
[----:B------:R0:W-:Y:S01]  /*59f0*/  @P1 STG.E.U16 desc[UR12][R6.64+0x92], R63 ;  /* 0x0000923f06001986 */ /* 0x0001e2000c10150c */
[----:B------:R-:W-:-:S03]  /*5a00*/  ISETP.GT.AND P1, PT, R3, 0x58, PT ;  /* 0x000000580300780c */ /* 0x000fc60003f24270 */
[----:B------:R-:W-:Y:S01]  /*5a10*/  @P4 STG.E.U16 desc[UR12][R4.64+0xa0], R64 ;  /* 0x0000a04004004986 */ /* 0x000fe2000c10150c */
[C---:B------:R-:W-:Y:S02]  /*5a20*/  ISETP.GT.AND P4, PT, R10.reuse, RZ, P1 ;  /* 0x000000ff0a00720c */ /* 0x040fe40000f84270 */
[C---:B------:R-:W-:Y:S01]  /*5a30*/  ISETP.GT.AND P1, PT, R10.reuse, 0x8, P1 ;  /* 0x000000080a00780c */ /* 0x040fe20000f24270 */
[----:B------:R-:W-:Y:S01]  /*5a40*/  @P5 STG.E.U16 desc[UR12][R4.64+0xa2], R65 ;  /* 0x0000a24104005986 */ /* 0x000fe2000c10150c */
[C---:B------:R-:W-:Y:S02]  /*5a50*/  ISETP.GT.AND P5, PT, R10.reuse, RZ, P2 ;  /* 0x000000ff0a00720c */ /* 0x040fe400017a4270 */
[----:B------:R-:W-:Y:S01]  /*5a60*/  ISETP.GT.AND P2, PT, R10, 0x8, P2 ;  /* 0x000000080a00780c */ /* 0x000fe20001744270 */
[----:B0-----:R-:W-:Y:S02]  /*5a70*/  @P3 IMAD.MOV.U32 R6, RZ, RZ, R16 ;  /* 0x000000ffff063224 */ /* 0x001fe400078e0010 */
        /* <DEDUP_REMOVED lines=15> */
[----:B------:R0:W-:Y:S02]  /*5b70*/  @P1 STG.E.U16 desc[UR12][R6.64+0xb0], R70 ;  /* 0x0000b04606001986 */ /* 0x0001e4000c10150c */
[----:B0-----:R-:W-:Y:S02]  /*5b80*/  @P2 IMAD.MOV.U32 R6, RZ, RZ, R16 ;  /* 0x000000ffff062224 */ /* 0x001fe400078e0010 */
[----:B------:R-:W-:-:S05]  /*5b90*/  @P2 IMAD.MOV.U32 R7, RZ, RZ, R17 ;  /* 0x000000ffff072224 */ /* 0x000fca00078e0011 */
[----:B------:R0:W-:Y:S01]  /*5ba0*/  @P2 STG.E.U16 desc[UR12][R6.64+0xb2], R71 ;  /* 0x0000b24706002986 */ /* 0x0001e2000c10150c */
[----:B------:R-:W-:-:S03]  /*5bb0*/  ISETP.GT.AND P2, PT, R3, 0x71, PT ;  /* 0x000000710300780c */ /* 0x000fc60003f44270 */
[----:B------:R-:W-:Y:S01]  /*5bc0*/  @P4 STG.E.U16 desc[UR12][R4.64+0xc0], R72 ;  /* 0x0000c04804004986 */ /* 0x000fe2000c10150c */
[----:B------:R-:W-:-:S03]  /*5bd0*/  ISETP.GT.AND P4, PT, R3, 0x68, PT ;  /* 0x000000680300780c */ /* 0x000fc60003f84270 */
[----:B------:R-:W-:Y:S01]  /*5be0*/  @P5 STG.E.U16 desc[UR12][R4.64+0xc2], R73 ;  /* 0x0000c24904005986 */ /* 0x000fe2000c10150c */
[----:B------:R-:W-:Y:S02]  /*5bf0*/  ISETP.GT.AND P5, PT, R3, 0x69, PT ;  /* 0x000000690300780c */ /* 0x000fe40003fa4270 */
[C---:B------:R-:W-:Y:S01]  /*5c00*/  ISETP.GT.AND P1, PT, R10.reuse, RZ, P4 ;  /* 0x000000ff0a00720c */ /* 0x040fe20002724270 */
[----:B0-----:R-:W-:Y:S01]  /*5c10*/  @P3 IMAD.MOV.U32 R6, RZ, RZ, R16 ;  /* 0x000000ffff063224 */ /* 0x001fe200078e0010 */
[C---:B------:R-:W-:Y:S01]  /*5c20*/  ISETP.GT.AND P6, PT, R10.reuse, RZ, P5 ;  /* 0x000000ff0a00720c */ /* 0x040fe20002fc4270 */
[----:B------:R-:W-:Y:S01]  /*5c30*/  @P3 IMAD.MOV.U32 R7, RZ, RZ, R17 ;  /* 0x000000ffff073224 */ /* 0x000fe200078e0011 */
[----:B------:R-:W-:-:S04]  /*5c40*/  ISETP.GT.AND P4, PT, R10, 0x8, P4 ;  /* 0x000000080a00780c */ /* 0x000fc80002784270 */
[----:B------:R0:W-:Y:S01]  /*5c50*/  @P3 STG.E.U16 desc[UR12][R6.64+0xc0], R74 ;  /* 0x0000c04a06003986 */ /* 0x0001e2000c10150c */
[----:B------:R-:W-:-:S06]  /*5c60*/  ISETP.GT.AND P3, PT, R3, 0x70, PT ;  /* 0x000000700300780c */ /* 0x000fcc0003f64270 */
[----:B------:R-:W-:Y:S02]  /*5c70*/  @P6 IMAD.MOV.U32 R2, RZ, RZ, R4 ;  /* 0x000000ffff026224 */ /* 0x000fe400078e0004 */
[----:B0-----:R-:W-:Y:S02]  /*5c80*/  @P0 IMAD.MOV.U32 R6, RZ, RZ, R16 ;  /* 0x000000ffff060224 */ /* 0x001fe400078e0010 */
[----:B------:R-:W-:-:S05]  /*5c90*/  @P0 IMAD.MOV.U32 R7, RZ, RZ, R17 ;  /* 0x000000ffff070224 */ /* 0x000fca00078e0011 */
[----:B------:R-:W-:Y:S01]  /*5ca0*/  @P0 STG.E.U16 desc[UR12][R6.64+0xc2], R75 ;  /* 0x0000c24b06000986 */ /* 0x000fe2000c10150c */
[----:B------:R-:W-:-:S03]  /*5cb0*/  ISETP.GT.AND P0, PT, R3, 0x79, PT ;  /* 0x000000790300780c */ /* 0x000fc60003f04270 */
[----:B------:R-:W-:Y:S01]  /*5cc0*/  @P1 STG.E.U16 desc[UR12][R4.64+0xd0], R76 ;  /* 0x0000d04c04001986 */ /* 0x000fe2000c10150c */
[----:B------:R-:W-:Y:S01]  /*5cd0*/  ISETP.GT.AND P1, PT, R3, 0x78, PT ;  /* 0x000000780300780c */ /* 0x000fe20003f24270 */
[----:B------:R-:W-:-:S05]  /*5ce0*/  @P6 IMAD.MOV.U32 R3, RZ, RZ, R5 ;  /* 0x000000ffff036224 */ /* 0x000fca00078e0005 */
[----:B------:R0:W-:Y:S01]  /*5cf0*/  @P6 STG.E.U16 desc[UR12][R2.64+0xd2], R77 ;  /* 0x0000d24d02006986 */ /* 0x0001e2000c10150c */
[C---:B------:R-:W-:Y:S02]  /*5d00*/  ISETP.GT.AND P6, PT, R10.reuse, 0x8, P5 ;  /* 0x000000080a00780c */ /* 0x040fe40002fc4270 */
[C---:B------:R-:W-:Y:S02]  /*5d10*/  ISETP.GT.AND P5, PT, R10.reuse, RZ, P3 ;  /* 0x000000ff0a00720c */ /* 0x040fe40001fa4270 */
[----:B------:R-:W-:Y:S01]  /*5d20*/  ISETP.GT.AND P3, PT, R10, 0x8, P3 ;  /* 0x000000080a00780c */ /* 0x000fe20001f64270 */
[----:B0-----:R-:W-:Y:S02]  /*5d30*/  @P4 IMAD.MOV.U32 R2, RZ, RZ, R16 ;  /* 0x000000ffff024224 */ /* 0x001fe400078e0010 */
[----:B------:R-:W-:-:S05]  /*5d40*/  @P4 IMAD.MOV.U32 R3, RZ, RZ, R17 ;  /* 0x000000ffff034224 */ /* 0x000fca00078e0011 */
[----:B------:R0:W-:Y:S01]  /*5d50*/  @P4 STG.E.U16 desc[UR12][R2.64+0xd0], R78 ;  /* 0x0000d04e02004986 */ /* 0x0001e2000c10150c */
        /* <DEDUP_REMOVED lines=14> */
[----:B------:R0:W-:Y:S02]  /*5e40*/  @P4 STG.E.U16 desc[UR12][R2.64+0xe2], R81 ;  /* 0x0000e25102004986 */ /* 0x0001e4000c10150c */
        /* <DEDUP_REMOVED lines=8> */
[----:B------:R0:W-:Y:S04]  /*5ed0*/  @P5 STG.E.U16 desc[UR12][R2.64+0xf0], R84 ;  /* 0x0000f05402005986 */ /* 0x0001e8000c10150c */
[----:B------:R1:W-:Y:S01]  /*5ee0*/  @P6 STG.E.U16 desc[UR12][R4.64+0xf2], R85 ;  /* 0x0000f25504006986 */ /* 0x0003e2000c10150c */
[----:B0-----:R-:W-:Y:S02]  /*5ef0*/  @P1 IMAD.MOV.U32 R2, RZ, RZ, R16 ;  /* 0x000000ffff021224 */ /* 0x001fe400078e0010 */
[----:B------:R-:W-:-:S05]  /*5f00*/  @P1 IMAD.MOV.U32 R3, RZ, RZ, R17 ;  /* 0x000000ffff031224 */ /* 0x000fca00078e0011 */
[----:B------:R1:W-:Y:S01]  /*5f10*/  @P1 STG.E.U16 desc[UR12][R2.64+0xf0], R86 ;  /* 0x0000f05602001986 */ /* 0x0003e2000c10150c */
[----:B------:R-:W-:Y:S05]  /*5f20*/  @!P0 EXIT ;  /* 0x000000000000894d */ /* 0x000fea0003800000 */
[----:B------:R-:W-:-:S05]  /*5f30*/  F2FP.F16.F32.PACK_AB R0, RZ, R0 ;  /* 0x00000000ff00723e */ /* 0x000fca00000000ff */
[----:B------:R-:W-:Y:S01]  /*5f40*/  STG.E.U16 desc[UR12][R16.64+0xf2], R0 ;  /* 0x0000f20010007986 */ /* 0x000fe2000c10150c */
[----:B------:R-:W-:Y:S05]  /*5f50*/  EXIT ;  /* 0x000000000000794d */ /* 0x000fea0003800000 */
.L_x_14:
[----:B------:R-:W-:-:S13]  /*5f60*/  ISETP.NE.AND P0, PT, R8, RZ, PT ;  /* 0x000000ff0800720c */ /* 0x000fda0003f05270 */
[----:B------:R-:W-:Y:S05]  /*5f70*/  @P0 EXIT ;  /* 0x000000000000094d */ /* 0x000fea0003800000 */
[----:B------:R-:W-:-:S13]  /*5f80*/  ELECT P0, URZ, PT ;  /* 0x00000000003f782f */ /* 0x000fda0003800000 */
[----:B------:R-:W-:Y:S05]  /*5f90*/  @!P0 BRA `(.L_x_153) ;  /* 0x00000008000c8947 */ /* 0x000fea0003800000 */
[----:B------:R-:W-:-:S13]  /*5fa0*/  ISETP.GE.AND P0, PT, R6, 0x1, PT ;  /* 0x000000010600780c */ /* 0x000fda0003f06270 */
[----:B------:R-:W-:Y:S05]  /*5fb0*/  @!P0 BRA `(.L_x_153) ;  /* 0x0000000800048947 */ /* 0x000fea0003800000 */
[----:B------:R-:W2:Y:S01]  /*5fc0*/  S2R R14, SR_CgaCtaId ;  /* 0x00000000000e7919 */ /* 0x000ea20000008800 */
[----:B------:R-:W-:Y:S01]  /*5fd0*/  IMAD.SHL.U32 R21, R11, 0x40, RZ ;  /* 0x000000400b157824 */ /* 0x000fe200078e00ff */
[----:B------:R-:W-:Y:S01]  /*5fe0*/  ULDC UR4, c[0x0][0x384] ;  /* 0x0000e10000047ab9 */ /* 0x000fe20000000800 */
[----:B------:R-:W-:Y:S01]  /*5ff0*/  LOP3.LUT P0, RZ, R10, 0x1f, RZ, 0xc0, !PT ;  /* 0x0000001f0aff7812 */ /* 0x000fe2000780c0ff */
[----:B------:R-:W-:Y:S01]  /*6000*/  ULDC UR5, c[0x0][0x388] ;  /* 0x0000e20000057ab9 */ /* 0x000fe20000000800 */
[----:B------:R-:W-:Y:S01]  /*6010*/  IMAD.HI.U32 R3, R21, UR4, RZ ;  /* 0x0000000415037c27 */ /* 0x000fe2000f8e00ff */
[C---:B------:R-:W-:Y:S02]  /*6020*/  ISETP.NE.AND P1, PT, R12.reuse, RZ, PT ;  /* 0x000000ff0c00720c */ /* 0x040fe40003f25270 */
[----:B------:R-:W-:Y:S02]  /*6030*/  CS2R R8, SRZ ;  /* 0x0000000000087805 */ /* 0x000fe4000001ff00 */
[----:B------:R-:W-:Y:S01]  /*6040*/  ISETP.NE.OR P0, PT, R12, RZ, !P0 ;  /* 0x000000ff0c00720c */ /* 0x000fe20004705670 */
[----:B------:R-:W-:Y:S01]  /*6050*/  VIADD R25, R6, 0x1 ;  /* 0x0000000106197836 */ /* 0x000fe20000000000 */
[----:B------:R-:W-:Y:S01]  /*6060*/  LOP3.LUT R24, R4, 0x2, RZ, 0xfc, !PT ;  /* 0x0000000204187812 */ /* 0x000fe200078efcff */
[----:B------:R-:W-:Y:S01]  /*6070*/  IMAD.MOV.U32 R5, RZ, RZ, 0x1 ;  /* 0x00000001ff057424 */ /* 0x000fe200078e00ff */
[----:B------:R-:W-:Y:S01]  /*6080*/  CS2R R10, SRZ ;  /* 0x00000000000a7805 */ /* 0x000fe2000001ff00 */
[----:B------:R-:W-:Y:S01]  /*6090*/  IMAD.MOV.U32 R7, RZ, RZ, RZ ;  /* 0x000000ffff077224 */ /* 0x000fe200078e00ff */
[----:B------:R-:W-:Y:S01]  /*60a0*/  SHF.R.U32.HI R3, RZ, UR5, R3 ;  /* 0x00000005ff037c19 */ /* 0x000fe20008011603 */
[----:B--2--5:R-:W-:-:S05]  /*60b0*/  IMAD.SHL.U32 R0, R14, 0x40, RZ ;  /* 0x000000400e007824 */ /* 0x024fca00078e00ff */
[----:B------:R-:W-:-:S05]  /*60c0*/  LOP3.LUT R0, R0, 0x40, RZ, 0xc0, !PT ;  /* 0x0000004000007812 */ /* 0x000fca00078ec0ff */
[----:B---3--:R-:W-:Y:S02]  /*60d0*/  IMAD R2, R13, 0x80, R0 ;  /* 0x000000800d027824 */ /* 0x008fe400078e0200 */
[----:B------:R-:W-:-:S07]  /*60e0*/  IMAD.SHL.U32 R0, R14, 0x1000, RZ ;  /* 0x000010000e007824 */ /* 0x000fce00078e00ff */
.L_x_157:
[----:B------:R-:W0:Y:S01]  /*60f0*/  S2R R13, SR_CgaCtaId ;  /* 0x00000000000d7919 */ /* 0x000e220000008800 */
[----:B------:R-:W-:-:S04]  /*6100*/  MOV R12, 0x400 ;  /* 0x00000400000c7802 */ /* 0x000fc80000000f00 */
[----:B0-----:R-:W-:Y:S02]  /*6110*/  LEA R20, R13, R12, 0x18 ;  /* 0x0000000c0d147211 */ /* 0x001fe400078ec0ff */
[----:B------:R-:W-:-:S03]  /*6120*/  SHF.L.U32 R12, R5, 0x1f, RZ ;  /* 0x0000001f050c7819 */ /* 0x000fc600000006ff */
[----:B------:R-:W-:-:S07]  /*6130*/  IMAD R15, R7, 0x8, R20 ;  /* 0x00000008070f7824 */ /* 0x000fce00078e0214 */
.L_x_154:
[----:B0-----:R0:W1:Y:S02]  /*6140*/  SYNCS.PHASECHK.TRANS64.TRYWAIT P2, [R15+URZ+0x36048], R12 ;  /* 0x0360480c0f0075a7 */ /* 0x001064000804017f */
[----:B-1----:R-:W-:Y:S05]  /*6150*/  @!P2 NANOSLEEP.SYNCS 0x989680 ;  /* 0x009896800000a95d */ /* 0x002fea0003900000 */
[----:B------:R-:W1:Y:S02]  /*6160*/  @!P2 SYNCS.PHASECHK.TRANS64 P2, [R15+URZ+0x36048], R12 ;  /* 0x0360480c0f00a5a7 */ /* 0x000e64000804007f */
[----:B-1----:R-:W-:Y:S05]  /*6170*/  @!P2 BRA `(.L_x_154) ;  /* 0xfffffffc00f0a947 */ /* 0x002fea000383ffff */
[----:B0-----:R-:W0:Y:S02]  /*6180*/  @!P1 LDC R12, c[0x0][0x580] ;  /* 0x00016000ff0c9b82 */ /* 0x001e240000000800 */
[----:B0-----:R0:W-:Y:S02]  /*6190*/  @!P1 SYNCS.ARRIVE.TRANS64 RZ, [R15+URZ+0x36000], R12 ;  /* 0x0360000c0fff99a7 */ /* 0x0011e4000800003f */
[----:B0-----:R-:W-:-:S04]  /*61a0*/  PRMT R12, R24, 0x9910, RZ ;  /* 0x00009910180c7816 */ /* 0x001fc800000000ff */
[----:B------:R-:W-:-:S13]  /*61b0*/  ISETP.NE.AND P2, PT, R12, 0x2, PT ;  /* 0x000000020c00780c */ /* 0x000fda0003f45270 */
[----:B------:R-:W-:Y:S05]  /*61c0*/  @P2 BRA `(.L_x_155) ;  /* 0x0000000000042947 */ /* 0x000fea0003800000 */
[----:B------:R-:W-:Y:S01]  /*61d0*/  BPT.TRAP 0x1 ;  /* 0x000000040000795c */ /* 0x000fe20000300000 */
.L_x_155:
[----:B------:R-:W-:Y:S05]  /*61e0*/  @P0 BRA `(.L_x_156) ;  /* 0x0000000000040947 */ /* 0x000fea0003800000 */
[----:B------:R-:W-:Y:S01]  /*61f0*/  BPT.TRAP 0x1 ;  /* 0x000000040000795c */ /* 0x000fe20000300000 */
.L_x_156:
[----:B------:R-:W0:Y:S01]  /*6200*/  LDC R16, c[0x0][0x380] ;  /* 0x0000e000ff107b82 */ /* 0x000e220000000800 */
[----:B------:R-:W-:Y:S01]  /*6210*/  R2UR UR4, R3 ;  /* 0x00000000030472ca */ /* 0x000fe200000e0000 */
[----:B------:R-:W-:Y:S01]  /*6220*/  ULDC UR16, c[0x0][0x38c] ;  /* 0x0000e30000107ab9 */ /* 0x000fe20000000800 */
[----:B------:R-:W-:Y:S01]  /*6230*/  R2UR UR14, R21 ;  /* 0x00000000150e72ca */ /* 0x000fe200000e0000 */
[----:B------:R-:W-:Y:S01]  /*6240*/  UISETP.NE.AND UP0, UPT, UR16, 0x1, UPT ;  /* 0x000000011000788c */ /* 0x000fe2000bf05270 */
[----:B------:R-:W-:Y:S01]  /*6250*/  R2UR UR17, R15 ;  /* 0x000000000f1172ca */ /* 0x000fe200000e0000 */
[----:B------:R-:W-:Y:S01]  /*6260*/  IMAD.SHL.U32 R15, R7, 0x2000, RZ ;  /* 0x00002000070f7824 */ /* 0x000fe200078e00ff */
[----:B------:R-:W-:Y:S01]  /*6270*/  ULDC UR24, c[0x0][0x398] ;  /* 0x0000e60000187ab9 */ /* 0x000fe20000000800 */
[----:B------:R-:W1:Y:S01]  /*6280*/  LDC.64 R12, c[0x0][0x3f8] ;  /* 0x0000fe00ff0c7b82 */ /* 0x000e620000000a00 */
[----:B------:R-:W-:Y:S01]  /*6290*/  R2UR UR18, R10 ;  /* 0x000000000a1272ca */ /* 0x000fe200000e0000 */
[----:B------:R-:W-:Y:S01]  /*62a0*/  ULDC UR13, c[0x0][0x3ec] ;  /* 0x0000fb00000d7ab9 */ /* 0x000fe20000000800 */
[----:B------:R-:W-:Y:S01]  /*62b0*/  VIADD R25, R25, 0xffffffff ;  /* 0xffffffff19197836 */ /* 0x000fe20000000000 */
[----:B------:R-:W-:Y:S01]  /*62c0*/  ULDC.64 UR28, c[0x0][0x198] ;  /* 0x00006600001c7ab9 */ /* 0x000fe20000000a00 */
[----:B------:R-:W-:Y:S01]  /*62d0*/  ULDC.64 UR20, c[0x0][0x3f0] ;  /* 0x0000fc0000147ab9 */ /* 0x000fe20000000a00 */
[----:B------:R-:W-:Y:S01]  /*62e0*/  VIADD R7, R7, 0x1 ;  /* 0x0000000107077836 */ /* 0x000fe20000000000 */
[----:B------:R-:W-:Y:S01]  /*62f0*/  @UP0 ULDC.64 UR8, c[0x0][0x390] ;  /* 0x0000e40000080ab9 */ /* 0x000fe20000000a00 */
[----:B------:R-:W1:Y:S01]  /*6300*/  LDC.64 R18, c[0x0][0x3d0] ;  /* 0x0000f400ff127b82 */ /* 0x000e620000000a00 */
[----:B------:R-:W-:Y:S01]  /*6310*/  ISETP.GT.AND P6, PT, R25, 0x1, PT ;  /* 0x000000011900780c */ /* 0x000fe20003fc4270 */
[----:B------:R-:W-:Y:S01]  /*6320*/  UIADD3 UR17, UR17, 0x36000, URZ ;  /* 0x0003600011117890 */ /* 0x000fe2000fffe03f */
[C---:B------:R-:W-:Y:S01]  /*6330*/  ISETP.NE.AND P5, PT, R7.reuse, 0x9, PT ;  /* 0x000000090700780c */ /* 0x040fe20003fa5270 */
[----:B------:R-:W-:Y:S01]  /*6340*/  UMOV UR30, 0x30000 ;  /* 0x00030000001e7882 */ /* 0x000fe20000000000 */
[----:B------:R-:W-:Y:S01]  /*6350*/  UMOV UR26, 0x0 ;  /* 0x00000000001a7882 */ /* 0x000fe20000000000 */
[----:B------:R-:W-:Y:S01]  /*6360*/  USHF.L.U32 UR18, UR18, 0x6, URZ ;  /* 0x0000000612127899 */ /* 0x000fe2000800063f */
[----:B------:R-:W-:Y:S01]  /*6370*/  SEL R7, R7, RZ, P5 ;  /* 0x000000ff07077207 */ /* 0x000fe20002800000 */
[----:B------:R-:W2:Y:S01]  /*6380*/  LDC R17, c[0x0][0x400] ;  /* 0x00010000ff117b82 */ /* 0x000ea20000000800 */
[----:B0-----:R-:W-:Y:S01]  /*6390*/  ISETP.NE.AND P2, PT, R16, 0x1, PT ;  /* 0x000000011000780c */ /* 0x001fe20003f45270 */
[----:B------:R-:W-:-:S06]  /*63a0*/  UMOV UR27, 0x10000000 ;  /* 0x10000000001b7882 */ /* 0x000fcc0000000000 */
[----:B------:R-:W0:Y:S06]  /*63b0*/  LDC.64 R22, c[0x0][0x3e0] ;  /* 0x0000f800ff167b82 */ /* 0x000e2c0000000a00 */
[----:B------:R-:W-:Y:S01]  /*63c0*/  @P2 IMAD.U32 R14, RZ, RZ, UR4 ;  /* 0x00000004ff0e2e24 */ /* 0x000fe2000f8e00ff */
[----:B------:R-:W-:Y:S01]  /*63d0*/  ULDC.64 UR4, c[0x0][0x3c8] ;  /* 0x0000f20000047ab9 */ /* 0x000fe20000000a00 */
[----:B-1----:R-:W-:Y:S02]  /*63e0*/  IMAD R13, R9, R18, R13 ;  /* 0x00000012090d7224 */ /* 0x002fe400078e020d */
[----:B------:R-:W-:Y:S01]  /*63f0*/  IMAD R12, R11, UR5, R12 ;  /* 0x000000050b0c7c24 */ /* 0x000fe2000f8e020c */
[----:B------:R-:W-:Y:S01]  /*6400*/  @P2 R2UR UR14, R14 ;  /* 0x000000000e0e22ca */ /* 0x000fe200000e0000 */
[----:B------:R-:W-:Y:S01]  /*6410*/  VIADD R14, R10, 0x1 ;  /* 0x000000010a0e7836 */ /* 0x000fe20000000000 */
[----:B------:R-:W-:Y:S01]  /*6420*/  LOP3.LUT R10, R15, 0x1000, R0, 0xf8, !PT ;  /* 0x000010000f0a7812 */ /* 0x000fe200078ef800 */
[----:B------:R-:W-:-:S02]  /*6430*/  IMAD.IADD R18, R20, 0x1, R15 ;  /* 0x0000000114127824 */ /* 0x000fc400078e020f */
[----:B------:R-:W-:Y:S01]  /*6440*/  VIADD R15, R11, 0x1 ;  /* 0x000000010b0f7836 */ /* 0x000fe20000000000 */
[----:B------:R-:W-:Y:S01]  /*6450*/  ISETP.NE.AND P2, PT, R14, UR15, PT ;  /* 0x0000000f0e007c0c */ /* 0x000fe2000bf45270 */
[----:B------:R-:W-:Y:S02]  /*6460*/  IMAD R20, R10, 0x2, R20 ;  /* 0x000000020a147824 */ /* 0x000fe400078e0214 */
[----:B------:R-:W-:Y:S02]  /*6470*/  IMAD.U32 R13, R13, 0x20, R12 ;  /* 0x000000200d0d7824 */ /* 0x000fe400078e000c */
[----:B--2---:R-:W-:Y:S01]  /*6480*/  IMAD R10, R8, R19, R17 ;  /* 0x00000013080a7224 */ /* 0x004fe200078e0211 */
[----:B------:R-:W-:Y:S01]  /*6490*/  R2UR UR23, R20 ;  /* 0x00000000141772ca */ /* 0x000fe200000e0000 */
[----:B------:R-:W-:Y:S01]  /*64a0*/  UIMAD.WIDE.U32 UR6, UR14, UR8, URZ ;  /* 0x000000080e0672a5 */ /* 0x000fe2000f8e003f */
[----:B------:R-:W-:Y:S01]  /*64b0*/  VIADD R12, R9, 0x1 ;  /* 0x00000001090c7836 */ /* 0x000fe20000000000 */
[----:B------:R-:W-:Y:S01]  /*64c0*/  UIADD3 UR6, -UR14, URZ, URZ ;  /* 0x0000003f0e067290 */ /* 0x000fe2000fffe13f */
[----:B------:R-:W-:Y:S01]  /*64d0*/  IMAD.U32 R10, R10, 0x400, R13 ;  /* 0x000004000a0a7824 */ /* 0x000fe200078e000d */
[----:B------:R-:W-:Y:S01]  /*64e0*/  UMOV UR5, UR14 ;  /* 0x0000000e00057c82 */ /* 0x000fe20008000000 */
[----:B------:R-:W-:Y:S01]  /*64f0*/  @UP0 USHF.R.U32.HI UR5, URZ, UR9, UR7 ;  /* 0x000000093f050299 */ /* 0x000fe20008011607 */
[----:B------:R-:W-:Y:S01]  /*6500*/  @P2 IMAD.MOV R15, RZ, RZ, R11 ;  /* 0x000000ffff0f2224 */ /* 0x000fe200078e020b */
[----:B------:R-:W-:Y:S01]  /*6510*/  UISETP.NE.AND UP0, UPT, UR24, 0x1, UPT ;  /* 0x000000011800788c */ /* 0x000fe2000bf05270 */
[----:B------:R-:W-:Y:S01]  /*6520*/  IMAD R16, R16, UR6, R21 ;  /* 0x0000000610107c24 */ /* 0x000fe2000f8e0215 */
[----:B------:R-:W-:Y:S01]  /*6530*/  R2UR UR25, R10 ;  /* 0x000000000a1972ca */ /* 0x000fe200000e0000 */
[----:B------:R-:W-:Y:S01]  /*6540*/  ULDC.64 UR8, c[0x0][0x3c0] ;  /* 0x0000f00000087ab9 */ /* 0x000fe20000000a00 */
[----:B0-----:R-:W-:Y:S01]  /*6550*/  ISETP.NE.AND P3, PT, R15, R22, PT ;  /* 0x000000160f00720c */ /* 0x001fe20003f65270 */
[----:B------:R-:W-:Y:S01]  /*6560*/  UMOV UR22, UR5 ;  /* 0x0000000500167c82 */ /* 0x000fe20008000000 */
[----:B------:R-:W-:Y:S01]  /*6570*/  R2UR UR19, R16 ;  /* 0x00000000101372ca */ /* 0x000fe200000e0000 */
[----:B------:R-:W-:Y:S01]  /*6580*/  UIADD3 UR7, -UR5, URZ, URZ ;  /* 0x0000003f05077290 */ /* 0x000fe2000fffe13f */
[----:B------:R-:W-:Y:S01]  /*6590*/  SEL R10, RZ, 0x1, P5 ;  /* 0x00000001ff0a7807 */ /* 0x000fe20002800000 */
[----:B------:R-:W-:Y:S01]  /*65a0*/  UIADD3 UR6, UP1, UR28, 0xf0, URZ ;  /* 0x000000f01c067890 */ /* 0x000fe2000ff3e03f */
[----:B------:R-:W-:Y:S01]  /*65b0*/  VIADD R13, R8, 0x1 ;  /* 0x00000001080d7836 */ /* 0x000fe20000000000 */
[----:B------:R-:W-:Y:S01]  /*65c0*/  @UP0 ULDC UR10, c[0x0][0x39c] ;  /* 0x0000e700000a0ab9 */ /* 0x000fe20000000800 */
[----:B------:R-:W-:Y:S01]  /*65d0*/  @UP0 ULDC UR12, c[0x0][0x3a0] ;  /* 0x0000e800000c0ab9 */ /* 0x000fe20000000800 */
[----:B------:R-:W-:Y:S01]  /*65e0*/  UIMAD.WIDE.U32 UR10, UR5, UR10, URZ ;  /* 0x0000000a050a72a5 */ /* 0x000fe2000f8e003f */
[----:B------:R-:W-:Y:S01]  /*65f0*/  LOP3.LUT R5, R5, R10, RZ, 0x3c, !PT ;  /* 0x0000000a05057212 */ /* 0x000fe200078e3cff */
[----:B------:R-:W-:Y:S01]  /*6600*/  UIMAD UR7, UR16, UR7, UR14 ;  /* 0x00000007100772a4 */ /* 0x000fe2000f8e020e */
[----:B------:R-:W-:Y:S01]  /*6610*/  R2UR UR16, R18 ;  /* 0x00000000121072ca */ /* 0x000fe200000e0000 */
[----:B------:R-:W-:Y:S01]  /*6620*/  @UP0 USHF.R.U32.HI UR22, URZ, UR12, UR11 ;  /* 0x0000000c3f160299 */ /* 0x000fe2000801160b */
[----:B------:R-:W-:Y:S01]  /*6630*/  @P3 IMAD.MOV R12, RZ, RZ, R9 ;  /* 0x000000ffff0c3224 */ /* 0x000fe200078e0209 */
[----:B------:R-:W-:Y:S01]  /*6640*/  UIMAD UR19, UR19, UR8, UR13 ;  /* 0x00000008131372a4 */ /* 0x000fe2000f8e020d */
[----:B------:R-:W-:Y:S01]  /*6650*/  R2UR UR12, R11 ;  /* 0x000000000b0c72ca */ /* 0x000fe200000e0000 */
[----:B------:R-:W-:Y:S01]  /*6660*/  UIADD3 UR8, -UR22, URZ, URZ ;  /* 0x0000003f16087290 */ /* 0x000fe2000fffe13f */
[----:B------:R-:W-:Y:S01]  /*6670*/  R2UR UR13, R9 ;  /* 0x00000000090d72ca */ /* 0x000fe200000e0000 */
[----:B------:R-:W-:Y:S01]  /*6680*/  UIADD3 UR28, UP2, UR28, 0x270, URZ ;  /* 0x000002701c1c7890 */ /* 0x000fe2000ff5e03f */
[----:B------:R-:W-:Y:S01]  /*6690*/  ISETP.NE.AND P4, PT, R12, R23, PT ;  /* 0x000000170c00720c */ /* 0x000fe20003f85270 */
[----:B------:R-:W-:Y:S01]  /*66a0*/  UIMAD UR5, UR24, UR8, UR5 ;  /* 0x00000008180572a4 */ /* 0x000fe2000f8e0205 */
[----:B------:R-:W-:Y:S01]  /*66b0*/  R2UR UR11, R2 ;  /* 0x00000000020b72ca */ /* 0x000fe200000e0000 */
[----:B------:R-:W-:Y:S01]  /*66c0*/  UIMAD UR20, UR7, UR9, UR20 ;  /* 0x00000009071472a4 */ /* 0x000fe2000f8e0214 */
[----:B------:R-:W-:Y:S01]  /*66d0*/  R2UR UR14, R8 ;  /* 0x00000000080e72ca */ /* 0x000fe200000e0000 */
[----:B------:R-:W-:Y:S01]  /*66e0*/  UIMAD UR21, UR5, UR4, UR21 ;  /* 0x00000004051572a4 */ /* 0x000fe2000f8e0215 */
[----:B------:R-:W-:Y:S01]  /*66f0*/  SEL R10, R14, RZ, P2 ;  /* 0x000000ff0e0a7207 */ /* 0x000fe20001000000 */
[----:B------:R-:W-:Y:S01]  /*6700*/  UIADD3.X UR7, URZ, UR29, URZ, UP1, !UPT ;  /* 0x0000001d3f077290 */ /* 0x000fe20008ffe43f */
[----:B------:R-:W-:Y:S01]  /*6710*/  SEL R11, R15, RZ, P3 ;  /* 0x000000ff0f0b7207 */ /* 0x000fe20001800000 */
[----:B------:R-:W-:Y:S01]  /*6720*/  UPRMT UR4, UR25, 0x5410, URZ ;  /* 0x0000541019047896 */ /* 0x000fe2000800003f */
[----:B------:R-:W-:Y:S01]  /*6730*/  SEL R9, R12, RZ, P4 ;  /* 0x000000ff0c097207 */ /* 0x000fe20002000000 */
[----:B------:R-:W-:-:S02]  /*6740*/  UIADD3 UR8, UR23, 0x12000, URZ ;  /* 0x0001200017087890 */ /* 0x000fc4000fffe03f */
[----:B------:R-:W-:Y:S01]  /*6750*/  UIADD3.X UR29, URZ, UR29, URZ, UP2, !UPT ;  /* 0x0000001d3f1d7290 */ /* 0x000fe200097fe43f */
[----:B------:R-:W-:Y:S01]  /*6760*/  @P4 IMAD.MOV R13, RZ, RZ, R8 ;  /* 0x000000ffff0d4224 */ /* 0x000fe200078e0208 */
[----:B------:R-:W-:Y:S01]  /*6770*/  UMOV UR9, UR17 ;  /* 0x0000001100097c82 */ /* 0x000fe20008000000 */
[----:B------:R-:W-:Y:S02]  /*6780*/  UMOV UR10, UR18 ;  /* 0x00000012000a7c82 */ /* 0x000fe40008000000 */
[----:B------:R0:W-:Y:S01]  /*6790*/  UTMALDG.5D.IM2COL [UR16], [UR6], UR4 ;  /* 0x00000010060073b4 */ /* 0x0001e20008060004 */
[----:B------:R-:W-:-:S03]  /*67a0*/  IMAD.MOV.U32 R8, RZ, RZ, R13 ;  /* 0x000000ffff087224 */ /* 0x000fc600078e000d */
[----:B------:R0:W-:Y:S02]  /*67b0*/  UTMALDG.5D.MULTICAST [UR8], [UR28], UR30, desc[UR26] ;  /* 0x00001a081c0073b4 */ /* 0x0001e4000802181e */
[----:B0-----:R-:W-:Y:S05]  /*67c0*/  @P6 BRA `(.L_x_157) ;  /* 0xfffffff800486947 */ /* 0x001fea000383ffff */
.L_x_153:
[----:B------:R-:W-:Y:S01]  /*67d0*/  ISETP.GE.U32.AND P2, PT, R6, 0x9, PT ;  /* 0x000000090600780c */ /* 0x000fe20003f46070 */
[----:B------:R-:W-:Y:S05]  /*67e0*/  WARPSYNC.ALL ;  /* 0x0000000000007948 */ /* 0x000fea0003800000 */
[----:B------:R-:W-:-:S07]  /*67f0*/  ELECT P1, URZ, PT ;  /* 0x00000000003f782f */ /* 0x000fce0003820000 */
[----:B---3-5:R-:W-:-:S05]  /*6800*/  @P2 IMAD.WIDE.U32 R2, R6, 0x38e38e39, RZ ;  /* 0x38e38e3906022825 */ /* 0x028fca00078e00ff */
[----:B--2---:R-:W-:-:S04]  /*6810*/  @P2 SHF.R.U32.HI R0, RZ, 0x1, R3 ;  /* 0x00000001ff002819 */ /* 0x004fc80000011603 */
[----:B------:R-:W-:-:S04]  /*6820*/  @P2 LOP3.LUT R0, R0, 0x1, RZ, 0xc0, !PT ;  /* 0x0000000100002812 */ /* 0x000fc800078ec0ff */
[----:B------:R-:W-:Y:S01]  /*6830*/  @P2 ISETP.NE.U32.AND P0, PT, R0, 0x1, PT ;  /* 0x000000010000280c */ /* 0x000fe20003f05070 */
[----:B------:R-:W-:-:S12]  /*6840*/  @!P1 EXIT ;  /* 0x000000000000994d */ /* 0x000fd80003800000 */
[----:B------:R-:W-:Y:S01]  /*6850*/  LOP3.LUT R4, R4, 0x2, RZ, 0xfc, !PT ;  /* 0x0000000204047812 */ /* 0x000fe200078efcff */
[----:B------:R-:W-:Y:S01]  /*6860*/  IMAD.MOV.U32 R0, RZ, RZ, 0x1 ;  /* 0x00000001ff007424 */ /* 0x000fe200078e00ff */
[----:B------:R-:W-:Y:S02]  /*6870*/  @P2 ISETP.NE.U32.AND.EX P0, PT, RZ, RZ, PT, P0 ;  /* 0x000000ffff00220c */ /* 0x000fe40003f05100 */
[----:B------:R-:W-:Y:S02]  /*6880*/  ISETP.NE.AND P1, PT, R4, 0x3, PT ;  /* 0x000000030400780c */ /* 0x000fe40003f25270 */
[----:B------:R-:W-:-:S11]  /*6890*/  @P2 SEL R0, RZ, 0x1, !P0 ;  /* 0x00000001ff002807 */ /* 0x000fd60004000000 */
[----:B------:R-:W-:Y:S05]  /*68a0*/  @!P1 BRA `(.L_x_158) ;  /* 0x0000000000049947 */ /* 0x000fea0003800000 */
[----:B------:R-:W-:Y:S01]  /*68b0*/  BPT.TRAP 0x1 ;  /* 0x000000040000795c */ /* 0x000fe20000300000 */
.L_x_158:
[----:B------:R-:W0:Y:S01]  /*68c0*/  S2R R5, SR_CgaCtaId ;  /* 0x0000000000057919 */ /* 0x000e220000008800 */
[----:B------:R-:W-:Y:S01]  /*68d0*/  IMAD.WIDE.U32 R2, R6, 0x38e38e39, RZ ;  /* 0x38e38e3906027825 */ /* 0x000fe200078e00ff */
[----:B------:R-:W-:-:S04]  /*68e0*/  MOV R2, 0x400 ;  /* 0x0000040000027802 */ /* 0x000fc80000000f00 */
[----:B------:R-:W-:-:S05]  /*68f0*/  SHF.R.U32.HI R3, RZ, 0x1, R3 ;  /* 0x00000001ff037819 */ /* 0x000fca0000011603 */
[----:B------:R-:W-:Y:S01]  /*6900*/  IMAD R6, R3, -0x9, R6 ;  /* 0xfffffff703067824 */ /* 0x000fe200078e0206 */
[----:B0-----:R-:W-:Y:S02]  /*6910*/  LEA R2, R5, R2, 0x18 ;  /* 0x0000000205027211 */ /* 0x001fe400078ec0ff */
[----:B------:R-:W-:-:S03]  /*6920*/  SHF.L.U32 R5, R0, 0x1f, RZ ;  /* 0x0000001f00057819 */ /* 0x000fc600000006ff */
[----:B------:R-:W-:-:S04]  /*6930*/  VIADD R3, R2, 0x36048 ;  /* 0x0003604802037836 */ /* 0x000fc80000000000 */
[----:B------:R-:W-:-:S07]  /*6940*/  IMAD R2, R6, 0x8, R3 ;  /* 0x0000000806027824 */ /* 0x000fce00078e0203 */
.L_x_159:
[----:B0-----:R0:W1:Y:S02]  /*6950*/  SYNCS.PHASECHK.TRANS64.TRYWAIT P0, [R2+URZ], R5 ;  /* 0x00000005020075a7 */ /* 0x001064000800017f */
[----:B-1----:R-:W-:Y:S05]  /*6960*/  @!P0 NANOSLEEP.SYNCS 0x989680 ;  /* 0x009896800000895d */ /* 0x002fea0003900000 */
[----:B------:R-:W1:Y:S02]  /*6970*/  @!P0 SYNCS.PHASECHK.TRANS64 P0, [R2+URZ], R5 ;  /* 0x00000005020085a7 */ /* 0x000e64000800007f */
[----:B-1----:R-:W-:Y:S05]  /*6980*/  @!P0 BRA `(.L_x_159) ;  /* 0xfffffffc00f08947 */ /* 0x002fea000383ffff */
[----:B------:R-:W-:-:S05]  /*6990*/  VIADD R6, R6, 0x1 ;  /* 0x0000000106067836 */ /* 0x000fca0000000000 */
[----:B------:R-:W-:-:S04]  /*69a0*/  ISETP.NE.AND P0, PT, R6, 0x9, PT ;  /* 0x000000090600780c */ /* 0x000fc80003f05270 */
[----:B0-----:R-:W-:Y:S02]  /*69b0*/  SEL R5, RZ, 0x1, P0 ;  /* 0x00000001ff057807 */ /* 0x001fe40000000000 */
[----:B------:R-:W-:Y:S02]  /*69c0*/  SEL R6, R6, RZ, P0 ;  /* 0x000000ff06067207 */ /* 0x000fe40000000000 */
[----:B------:R-:W-:-:S03]  /*69d0*/  LOP3.LUT R7, R0, R5, RZ, 0x3c, !PT ;  /* 0x0000000500077212 */ /* 0x000fc600078e3cff */
[----:B------:R-:W-:Y:S01]  /*69e0*/  IMAD R0, R6, 0x8, R3 ;  /* 0x0000000806007824 */ /* 0x000fe200078e0203 */
[----:B------:R-:W-:-:S07]  /*69f0*/  SHF.L.U32 R5, R7, 0x1f, RZ ;  /* 0x0000001f07057819 */ /* 0x000fce00000006ff */
.L_x_160:
        /* <DEDUP_REMOVED lines=11> */
.L_x_161:
        /* <DEDUP_REMOVED lines=11> */
.L_x_162:
        /* <DEDUP_REMOVED lines=11> */
.L_x_163:
        /* <DEDUP_REMOVED lines=11> */
.L_x_164:
        /* <DEDUP_REMOVED lines=11> */
.L_x_165:
        /* <DEDUP_REMOVED lines=11> */
.L_x_166:
        /* <DEDUP_REMOVED lines=11> */
.L_x_167:
[----:B0-----:R0:W1:Y:S02]  /*6ed0*/  SYNCS.PHASECHK.TRANS64.TRYWAIT P0, [R6+URZ], R3 ;  /* 0x00000003060075a7 */ /* 0x001064000800017f */
[----:B-1----:R-:W-:Y:S05]  /*6ee0*/  @!P0 NANOSLEEP.SYNCS 0x989680 ;  /* 0x009896800000895d */ /* 0x002fea0003900000 */
[----:B------:R-:W1:Y:S02]  /*6ef0*/  @!P0 SYNCS.PHASECHK.TRANS64 P0, [R6+URZ], R3 ;  /* 0x00000003060085a7 */ /* 0x000e64000800007f */
[----:B-1----:R-:W-:Y:S05]  /*6f00*/  @P0 EXIT ;  /* 0x000000000000094d */ /* 0x002fea0003800000 */
[----:B------:R-:W-:Y:S05]  /*6f10*/  BRA `(.L_x_167) ;  /* 0xfffffffc00ec7947 */ /* 0x000fea000383ffff */
.L_x_168:
[----:B------:R-:W-:-:S00]  /*6f20*/  BRA `(.L_x_168) ;  /* 0xfffffffc00fc7947 */ /* 0x000fc0000383ffff */
[----:B------:R-:W-:-:S00]  /*6f30*/  NOP ;  /* 0x0000000000007918 */ /* 0x000fc00000000000 */
        /* <DEDUP_REMOVED lines=12> */
.L_x_169:


//--------------------- .nv.shared._ZN7cutlass13device_kernelINS_4conv6kernel13ConvUniversalINS1_16ConvProblemShapeILNS1_8OperatorE0ELi3EEENS1_10collective14CollectiveConvINS1_46MainloopSm90TmaGmmaWarpSpecializedImplicitGemmILS5_0ELi9ELi3EN4cute5tupleIJNSA_1CILi2EEENSC_ILi1EEESE_EEENS1_36KernelImplicitTmaWarpSpecializedSm90ELi1EEENSB_IJNSC_ILi64EEENSC_ILi128EEENSB_IJSI_EEEEEENS_6half_tESM_NSA_8TiledMMAINSA_8MMA_AtomIJNSA_4SM904GMMA26MMA_64x128x16_F32F16F16_SSILNSQ_5MajorE0ELSS_0ELNSQ_7ScaleInE1ELST_1EEEEEENSA_6LayoutINSB_IJSE_SE_SE_EEENSB_IJNSC_ILi0EEESY_SY_EEEEENSB_IJNSA_10UnderscoreES11_S11_EEEEENS7_6detail26Sm90ImplicitGemmTileTraitsINSA_20SM90_TMA_LOAD_IM2COLENSA_14ComposedLayoutINSA_7SwizzleILi3ELi4ELi3EEENSA_18smem_ptr_flag_bitsILi16EEENSW_INSB_IJNSB_IJNSC_ILi8EEES1C_EEENSB_IJSI_SE_EEENSB_IJSE_NSC_ILi9EEEEEEEEENSB_IJNSB_IJSI_NSC_ILi512EEEEEENSB_IJSE_SY_EEENSB_IJSY_NSC_ILi4096EEEEEEEEEEEEEvEENS15_INSA_23SM90_TMA_LOAD_MULTICASTENS17_IS19_S1B_NSW_INSB_IJNSB_IJS1C_NSC_ILi16EEEEEES1E_S1G_EEENSB_IJS1J_S1K_NSB_IJSY_NSC_ILi8192EEEEEEEEEEEEEvEEEENS_8epilogue10collective6detail29Sm90TmaWarpSpecializedAdapterINS23_15DefaultEpilogueISM_NSB_IJNSB_IJllllEEESE_SY_EEES28_NS22_6thread17LinearCombinationISM_Li1EffLNS29_9ScaleType4KindE0ELNS_15FloatRoundStyleE2ESM_EENS_4gemm15EpilogueDefaultEEEEEvvEEEEvNT_6ParamsE --------------------------
	.section	.nv.shared._ZN7cutlass13device_kernelINS_4conv6kernel13ConvUniversalINS1_16ConvProblemShapeILNS1_8OperatorE0ELi3EEENS1_10collective14CollectiveConvINS1_46MainloopSm90TmaGmmaWarpSpecializedImplicitGemmILS5_0ELi9ELi3EN4cute5tupleIJNSA_1CILi2EEENSC_ILi1EEESE_EEENS1_36KernelImplicitTmaWarpSpecializedSm90ELi1EEENSB_IJNSC_ILi64EEENSC_ILi128EEENSB_IJSI_EEEEEENS_6half_tESM_NSA_8TiledMMAINSA_8MMA_AtomIJNSA_4SM904GMMA26MMA_64x128x16_F32F16F16_SSILNSQ_5MajorE0ELSS_0ELNSQ_7ScaleInE1ELST_1EEEEEENSA_6LayoutINSB_IJSE_SE_SE_EEENSB_IJNSC_ILi0EEESY_SY_EEEEENSB_IJNSA_10UnderscoreES11_S11_EEEEENS7_6detail26Sm90ImplicitGemmTileTraitsINSA_20SM90_TMA_LOAD_IM2COLENSA_14ComposedLayoutINSA_7SwizzleILi3ELi4ELi3EEENSA_18smem_ptr_flag_bitsILi16EEENSW_INSB_IJNSB_IJNSC_ILi8EEES1C_EEENSB_IJSI_SE_EEENSB_IJSE_NSC_ILi9EEEEEEEEENSB_IJNSB_IJSI_NSC_ILi512EEEEEENSB_IJSE_SY_EEENSB_IJSY_NSC_ILi4096EEEEEEEEEEEEEvEENS15_INSA_23SM90_TMA_LOAD_MULTICASTENS17_IS19_S1B_NSW_INSB_IJNSB_IJS1C_NSC_ILi16EEEEEES1E_S1G_EEENSB_IJS1J_S1K_NSB_IJSY_NSC_ILi8192EEEEEEEEEEEEEvEEEENS_8epilogue10collective6detail29Sm90TmaWarpSpecializedAdapterINS23_15DefaultEpilogueISM_NSB_IJNSB_IJllllEEESE_SY_EEES28_NS22_6thread17LinearCombinationISM_Li1EffLNS29_9ScaleType4KindE0ELNS_15FloatRoundStyleE2ESM_EENS_4gemm15EpilogueDefaultEEEEEvvEEEEvNT_6ParamsE,"aw",@nobits
	.sectionflags	@""
	.align	16
	.zero		1024


//--------------------- .nv.shared.reserved.0     --------------------------
	.section	.nv.shared.reserved.0,"aw",@nobits
	.weak		__nv_reservedSMEM_offset_0_alias
	.size		__nv_reservedSMEM_offset_0_alias, 0, 0
	.other		__nv_reservedSMEM_offset_0_alias,@"STO_CUDA_RESERVED_SHARED STV_DEFAULT"
__nv_reservedSMEM_offset_0_alias:
	.zero		0


//--------------------- .nv.global                --------------------------
	.section	.nv.global,"aw",@nobits
.nv.global:
	.type		_ZN39_INTERNAL_2004a507_4_k_cu_26aa36c6_38584cute1_E,@object
	.size		_ZN39_INTERNAL_2004a507_4_k_cu_26aa36c6_38584cute1_E,(_ZN39_INTERNAL_2004a507_4_k_cu_26aa36c6_38584cuda3std3__45__cpo6cbeginE - _ZN39_INTERNAL_2004a507_4_k_cu_26aa36c6_38584cute1_E)
_ZN39_INTERNAL_2004a507_4_k_cu_26aa36c6_38584cute1_E:
	.zero		1
	.type		_ZN39_INTERNAL_2004a507_4_k_cu_26aa36c6_38584cuda3std3__45__cpo6cbeginE,@object
	.size		_ZN39_INTERNAL_2004a507_4_k_cu_26aa36c6_38584cuda3std3__45__cpo6cbeginE,(_ZN39_INTERNAL_2004a507_4_k_cu_26aa36c6_38584cuda3std3__48in_placeE - _ZN39_INTERNAL_2004a507_4_k_cu_26aa36c6_38584cuda3std3__45__cpo6cbeginE)
_ZN39_INTERNAL_2004a507_4_k_cu_26aa36c6_38584cuda3std3__45__cpo6cbeginE:
	.zero		1
	.type		_ZN39_INTERNAL_2004a507_4_k_cu_26aa36c6_38584cuda3std3__48in_placeE,@object
	.size		_ZN39_INTERNAL_2004a507_4_k_cu_26aa36c6_38584cuda3std3__48in_placeE,(_ZN39_INTERNAL_2004a507_4_k_cu_26aa36c6_38584cuda3std6ranges3__45__cpo9iter_moveE - _ZN39_INTERNAL_2004a507_4_k_cu_26aa36c6_38584cuda3std3__48in_placeE)
_ZN39_INTERNAL_2004a507_4_k_cu_26aa36c6_38584cuda3std3__48in_placeE:
	.zero		1
	.type		_ZN39_INTERNAL_2004a507_4_k_cu_26aa36c6_38584cuda3std6ranges3__45__cpo9iter_moveE,@object
	.size		_ZN39_INTERNAL_2004a507_4_k_cu_26aa36c6_38584cuda3std6ranges3__45__cpo9iter_moveE,(_ZN39_INTERNAL_2004a507_4_k_cu_26aa36c6_38584cuda3std3__45__cpo5beginE - _ZN39_INTERNAL_2004a507_4_k_cu_26aa36c6_38584cuda3std6ranges3__45__cpo9iter_moveE)
_ZN39_INTERNAL_2004a507_4_k_cu_26aa36c6_38584cuda3std6ranges3__45__cpo9iter_moveE:
	.zero		1
	.type		_ZN39_INTERNAL_2004a507_4_k_cu_26aa36c6_38584cuda3std3__45__cpo5beginE,@object
	.size		_ZN39_INTERNAL_2004a507_4_k_cu_26aa36c6_38584cuda3std3__45__cpo5beginE,(_ZN39_INTERNAL_2004a507_4_k_cu_26aa36c6_38584cuda3std3__441_GLOBAL__N__2004a507_4_k_cu_26aa36c6_38586ignoreE - _ZN39_INTERNAL_2004a507_4_k_cu_26aa36c6_38584cuda3std3__45__cpo5beginE)
_ZN39_INTERNAL_2004a507_4_k_cu_26aa36c6_38584cuda3std3__45__cpo5beginE:
	.zero		1
	.type		_ZN39_INTERNAL_2004a507_4_k_cu_26aa36c6_38584cuda3std3__441_GLOBAL__N__2004a507_4_k_cu_26aa36c6_38586ignoreE,@object
	.size		_ZN39_INTERNAL_2004a507_4_k_cu_26aa36c6_38584cuda3std3__441_GLOBAL__N__2004a507_4_k_cu_26aa36c6_38586ignoreE,(_ZN39_INTERNAL_2004a507_4_k_cu_26aa36c6_38584cute7productE - _ZN39_INTERNAL_2004a507_4_k_cu_26aa36c6_38584cuda3std3__441_GLOBAL__N__2004a507_4_k_cu_26aa36c6_38586ignoreE)
_ZN39_INTERNAL_2004a507_4_k_cu_26aa36c6_38584cuda3std3__441_GLOBAL__N__2004a507_4_k_cu_26aa36c6_38586ignoreE:
	.zero		1
	.type		_ZN39_INTERNAL_2004a507_4_k_cu_26aa36c6_38584cute7productE,@object
	.size		_ZN39_INTERNAL_2004a507_4_k_cu_26aa36c6_38584cute7productE,(_ZN39_INTERNAL_2004a507_4_k_cu_26aa36c6_38584cuda3std3__45__cpo3endE - _ZN39_INTERNAL_2004a507_4_k_cu_26aa36c6_38584cute7productE)
_ZN39_INTERNAL_2004a507_4_k_cu_26aa36c6_38584cute7productE:
	.zero		1
	.type		_ZN39_INTERNAL_2004a507_4_k_cu_26aa36c6_38584cuda3std3__45__cpo3endE,@object
	.size		_ZN39_INTERNAL_2004a507_4_k_cu_26aa36c6_38584cuda3std3__45__cpo3endE,(_ZN39_INTERNAL_2004a507_4_k_cu_26aa36c6_38584cuda3std3__419piecewise_constructE - _ZN39_INTERNAL_2004a507_4_k_cu_26aa36c6_38584cuda3std3__45__cpo3endE)
_ZN39_INTERNAL_2004a507_4_k_cu_26aa36c6_38584cuda3std3__45__cpo3endE:
	.zero		1
	.type		_ZN39_INTERNAL_2004a507_4_k_cu_26aa36c6_38584cuda3std3__419piecewise_constructE,@object
	.size		_ZN39_INTERNAL_2004a507_4_k_cu_26aa36c6_38584cuda3std3__419piecewise_constructE,(_ZN39_INTERNAL_2004a507_4_k_cu_26aa36c6_38584cuda3std3__45__cpo4cendE - _ZN39_INTERNAL_2004a507_4_k_cu_26aa36c6_38584cuda3std3__419piecewise_constructE)
_ZN39_INTERNAL_2004a507_4_k_cu_26aa36c6_38584cuda3std3__419piecewise_constructE:
	.zero		1
	.type		_ZN39_INTERNAL_2004a507_4_k_cu_26aa36c6_38584cuda3std3__45__cpo4cendE,@object
	.size		_ZN39_INTERNAL_2004a507_4_k_cu_26aa36c6_38584cuda3std3__45__cpo4cendE,(_ZN39_INTERNAL_2004a507_4_k_cu_26aa36c6_38584cuda3std6ranges3__45__cpo4swapE - _ZN39_INTERNAL_2004a507_4_k_cu_26aa36c6_38584cuda3std3__45__cpo4cendE)
_ZN39_INTERNAL_2004a507_4_k_cu_26aa36c6_38584cuda3std3__45__cpo4cendE:
	.zero		1
	.type		_ZN39_INTERNAL_2004a507_4_k_cu_26aa36c6_38584cuda3std6ranges3__45__cpo4swapE,@object
	.size		_ZN39_INTERNAL_2004a507_4_k_cu_26aa36c6_38584cuda3std6ranges3__45__cpo4swapE,(.L_7 - _ZN39_INTERNAL_2004a507_4_k_cu_26aa36c6_38584cuda3std6ranges3__45__cpo4swapE)
_ZN39_INTERNAL_2004a507_4_k_cu_26aa36c6_38584cuda3std6ranges3__45__cpo4swapE:
	.zero		1
.L_7:


//--------------------- .nv.constant0._ZN7cutlass13device_kernelINS_4conv6kernel13ConvUniversalINS1_16ConvProblemShapeILNS1_8OperatorE0ELi3EEENS1_10collective14CollectiveConvINS1_46MainloopSm90TmaGmmaWarpSpecializedImplicitGemmILS5_0ELi9ELi3EN4cute5tupleIJNSA_1CILi2EEENSC_ILi1EEESE_EEENS1_36KernelImplicitTmaWarpSpecializedSm90ELi1EEENSB_IJNSC_ILi64EEENSC_ILi128EEENSB_IJSI_EEEEEENS_6half_tESM_NSA_8TiledMMAINSA_8MMA_AtomIJNSA_4SM904GMMA26MMA_64x128x16_F32F16F16_SSILNSQ_5MajorE0ELSS_0ELNSQ_7ScaleInE1ELST_1EEEEEENSA_6LayoutINSB_IJSE_SE_SE_EEENSB_IJNSC_ILi0EEESY_SY_EEEEENSB_IJNSA_10UnderscoreES11_S11_EEEEENS7_6detail26Sm90ImplicitGemmTileTraitsINSA_20SM90_TMA_LOAD_IM2COLENSA_14ComposedLayoutINSA_7SwizzleILi3ELi4ELi3EEENSA_18smem_ptr_flag_bitsILi16EEENSW_INSB_IJNSB_IJNSC_ILi8EEES1C_EEENSB_IJSI_SE_EEENSB_IJSE_NSC_ILi9EEEEEEEEENSB_IJNSB_IJSI_NSC_ILi512EEEEEENSB_IJSE_SY_EEENSB_IJSY_NSC_ILi4096EEEEEEEEEEEEEvEENS15_INSA_23SM90_TMA_LOAD_MULTICASTENS17_IS19_S1B_NSW_INSB_IJNSB_IJS1C_NSC_ILi16EEEEEES1E_S1G_EEENSB_IJS1J_S1K_NSB_IJSY_NSC_ILi8192EEEEEEEEEEEEEvEEEENS_8epilogue10collective6detail29Sm90TmaWarpSpecializedAdapterINS23_15DefaultEpilogueISM_NSB_IJNSB_IJllllEEESE_SY_EEES28_NS22_6thread17LinearCombinationISM_Li1EffLNS29_9ScaleType4KindE0ELNS_15FloatRoundStyleE2ESM_EENS_4gemm15EpilogueDefaultEEEEEvvEEEEvNT_6ParamsE --------------------------
	.section	.nv.constant0._ZN7cutlass13device_kernelINS_4conv6kernel13ConvUniversalINS1_16ConvProblemShapeILNS1_8OperatorE0ELi3EEENS1_10collective14CollectiveConvINS1_46MainloopSm90TmaGmmaWarpSpecializedImplicitGemmILS5_0ELi9ELi3EN4cute5tupleIJNSA_1CILi2EEENSC_ILi1EEESE_EEENS1_36KernelImplicitTmaWarpSpecializedSm90ELi1EEENSB_IJNSC_ILi64EEENSC_ILi128EEENSB_IJSI_EEEEEENS_6half_tESM_NSA_8TiledMMAINSA_8MMA_AtomIJNSA_4SM904GMMA26MMA_64x128x16_F32F16F16_SSILNSQ_5MajorE0ELSS_0ELNSQ_7ScaleInE1ELST_1EEEEEENSA_6LayoutINSB_IJSE_SE_SE_EEENSB_IJNSC_ILi0EEESY_SY_EEEEENSB_IJNSA_10UnderscoreES11_S11_EEEEENS7_6detail26Sm90ImplicitGemmTileTraitsINSA_20SM90_TMA_LOAD_IM2COLENSA_14ComposedLayoutINSA_7SwizzleILi3ELi4ELi3EEENSA_18smem_ptr_flag_bitsILi16EEENSW_INSB_IJNSB_IJNSC_ILi8EEES1C_EEENSB_IJSI_SE_EEENSB_IJSE_NSC_ILi9EEEEEEEEENSB_IJNSB_IJSI_NSC_ILi512EEEEEENSB_IJSE_SY_EEENSB_IJSY_NSC_ILi4096EEEEEEEEEEEEEvEENS15_INSA_23SM90_TMA_LOAD_MULTICASTENS17_IS19_S1B_NSW_INSB_IJNSB_IJS1C_NSC_ILi16EEEEEES1E_S1G_EEENSB_IJS1J_S1K_NSB_IJSY_NSC_ILi8192EEEEEEEEEEEEEvEEEENS_8epilogue10collective6detail29Sm90TmaWarpSpecializedAdapterINS23_15DefaultEpilogueISM_NSB_IJNSB_IJllllEEESE_SY_EEES28_NS22_6thread17LinearCombinationISM_Li1EffLNS29_9ScaleType4KindE0ELNS_15FloatRoundStyleE2ESM_EENS_4gemm15EpilogueDefaultEEEEEvvEEEEvNT_6ParamsE,"a",@progbits
	.sectionflags	@""
	.align	4
.nv.constant0._ZN7cutlass13device_kernelINS_4conv6kernel13ConvUniversalINS1_16ConvProblemShapeILNS1_8OperatorE0ELi3EEENS1_10collective14CollectiveConvINS1_46MainloopSm90TmaGmmaWarpSpecializedImplicitGemmILS5_0ELi9ELi3EN4cute5tupleIJNSA_1CILi2EEENSC_ILi1EEESE_EEENS1_36KernelImplicitTmaWarpSpecializedSm90ELi1EEENSB_IJNSC_ILi64EEENSC_ILi128EEENSB_IJSI_EEEEEENS_6half_tESM_NSA_8TiledMMAINSA_8MMA_AtomIJNSA_4SM904GMMA26MMA_64x128x16_F32F16F16_SSILNSQ_5MajorE0ELSS_0ELNSQ_7ScaleInE1ELST_1EEEEEENSA_6LayoutINSB_IJSE_SE_SE_EEENSB_IJNSC_ILi0EEESY_SY_EEEEENSB_IJNSA_10UnderscoreES11_S11_EEEEENS7_6detail26Sm90ImplicitGemmTileTraitsINSA_20SM90_TMA_LOAD_IM2COLENSA_14ComposedLayoutINSA_7SwizzleILi3ELi4ELi3EEENSA_18smem_ptr_flag_bitsILi16EEENSW_INSB_IJNSB_IJNSC_ILi8EEES1C_EEENSB_IJSI_SE_EEENSB_IJSE_NSC_ILi9EEEEEEEEENSB_IJNSB_IJSI_NSC_ILi512EEEEEENSB_IJSE_SY_EEENSB_IJSY_NSC_ILi4096EEEEEEEEEEEEEvEENS15_INSA_23SM90_TMA_LOAD_MULTICASTENS17_IS19_S1B_NSW_INSB_IJNSB_IJS1C_NSC_ILi16EEEEEES1E_S1G_EEENSB_IJS1J_S1K_NSB_IJSY_NSC_ILi8192EEEEEEEEEEEEEvEEEENS_8epilogue10collective6detail29Sm90TmaWarpSpecializedAdapterINS23_15DefaultEpilogueISM_NSB_IJNSB_IJllllEEESE_SY_EEES28_NS22_6thread17LinearCombinationISM_Li1EffLNS29_9ScaleType4KindE0ELNS_15FloatRoundStyleE2ESM_EENS_4gemm15EpilogueDefaultEEEEEvvEEEEvNT_6ParamsE:
	.zero		1664


//--------------------- SYMBOLS --------------------------

	.type		.nv.reservedSmem.offset0,@object
	.size		.nv.reservedSmem.offset0,0x4
